//
// Generated by NVIDIA NVVM Compiler
//
// Compiler Build ID: CL-36424714
// Cuda compilation tools, release 13.0, V13.0.88
// Based on NVVM 20.0.0
//

.version 9.0
.target sm_100
.address_size 64

	// .globl	_Z23matmul_kernel_optimizedPKfS0_Pfiii
// _ZZ23matmul_kernel_optimizedPKfS0_PfiiiE2As has been demoted
// _ZZ23matmul_kernel_optimizedPKfS0_PfiiiE2Bs has been demoted

.visible .entry _Z23matmul_kernel_optimizedPKfS0_Pfiii(
	.param .u64 .ptr .align 1 _Z23matmul_kernel_optimizedPKfS0_Pfiii_param_0,
	.param .u64 .ptr .align 1 _Z23matmul_kernel_optimizedPKfS0_Pfiii_param_1,
	.param .u64 .ptr .align 1 _Z23matmul_kernel_optimizedPKfS0_Pfiii_param_2,
	.param .u32 _Z23matmul_kernel_optimizedPKfS0_Pfiii_param_3,
	.param .u32 _Z23matmul_kernel_optimizedPKfS0_Pfiii_param_4,
	.param .u32 _Z23matmul_kernel_optimizedPKfS0_Pfiii_param_5
)
{
	.reg .pred 	%p<12>;
	.reg .b32 	%r<43>;
	.reg .b32 	%f<63>;
	.reg .b64 	%rd<13>;
	// demoted variable
	.shared .align 4 .b8 _ZZ23matmul_kernel_optimizedPKfS0_PfiiiE2As[1024];
	// demoted variable
	.shared .align 4 .b8 _ZZ23matmul_kernel_optimizedPKfS0_PfiiiE2Bs[1024];
	ld.param.u64 	%rd3, [_Z23matmul_kernel_optimizedPKfS0_Pfiii_param_0];
	ld.param.u64 	%rd4, [_Z23matmul_kernel_optimizedPKfS0_Pfiii_param_1];
	ld.param.u64 	%rd5, [_Z23matmul_kernel_optimizedPKfS0_Pfiii_param_2];
	ld.param.u32 	%r24, [_Z23matmul_kernel_optimizedPKfS0_Pfiii_param_3];
	ld.param.u32 	%r25, [_Z23matmul_kernel_optimizedPKfS0_Pfiii_param_4];
	ld.param.u32 	%r26, [_Z23matmul_kernel_optimizedPKfS0_Pfiii_param_5];
	mov.u32 	%r27, %ctaid.y;
	shl.b32 	%r28, %r27, 4;
	mov.u32 	%r40, %tid.y;
	add.s32 	%r2, %r28, %r40;
	mov.u32 	%r29, %ctaid.x;
	shl.b32 	%r3, %r29, 4;
	mov.u32 	%r38, %tid.x;
	add.s32 	%r5, %r3, %r38;
	setp.lt.s32 	%p1, %r26, 1;
	mov.f32 	%f62, 0f00000000;
	@%p1 bra 	$L__BB0_7;
	add.s32 	%r30, %r26, 15;
	shr.u32 	%r31, %r30, 4;
	shl.b32 	%r32, %r40, 6;
	mov.u32 	%r33, _ZZ23matmul_kernel_optimizedPKfS0_PfiiiE2As;
	add.s32 	%r6, %r33, %r32;
	shl.b32 	%r34, %r38, 2;
	add.s32 	%r7, %r6, %r34;
	mov.u32 	%r35, _ZZ23matmul_kernel_optimizedPKfS0_PfiiiE2Bs;
	add.s32 	%r9, %r35, %r34;
	add.s32 	%r8, %r9, %r32;
	neg.s32 	%r42, %r31;
	mad.lo.s32 	%r36, %r40, %r25, %r38;
	add.s32 	%r41, %r36, %r3;
	shl.b32 	%r12, %r25, 4;
	mad.lo.s32 	%r39, %r26, %r2, %r38;
	cvta.to.global.u64 	%rd1, %rd3;
	cvta.to.global.u64 	%rd2, %rd4;
	mov.f32 	%f62, 0f00000000;
$L__BB0_2:
	setp.ge.s32 	%p2, %r2, %r24;
	setp.ge.u32 	%p3, %r38, %r26;
	mov.f32 	%f60, 0f00000000;
	or.pred  	%p4, %p2, %p3;
	@%p4 bra 	$L__BB0_4;
	mul.wide.u32 	%rd6, %r39, 4;
	add.s64 	%rd7, %rd1, %rd6;
	ld.global.f32 	%f60, [%rd7];
$L__BB0_4:
	setp.ge.s32 	%p5, %r5, %r25;
	st.shared.f32 	[%r7], %f60;
	setp.ge.u32 	%p6, %r40, %r26;
	mov.f32 	%f61, 0f00000000;
	or.pred  	%p7, %p5, %p6;
	@%p7 bra 	$L__BB0_6;
	mul.wide.u32 	%rd8, %r41, 4;
	add.s64 	%rd9, %rd2, %rd8;
	ld.global.f32 	%f61, [%rd9];
$L__BB0_6:
	st.shared.f32 	[%r8], %f61;
	bar.sync 	0;
	ld.shared.f32 	%f12, [%r6];
	ld.shared.f32 	%f13, [%r9];
	fma.rn.f32 	%f14, %f12, %f13, %f62;
	ld.shared.f32 	%f15, [%r6+4];
	ld.shared.f32 	%f16, [%r9+64];
	fma.rn.f32 	%f17, %f15, %f16, %f14;
	ld.shared.f32 	%f18, [%r6+8];
	ld.shared.f32 	%f19, [%r9+128];
	fma.rn.f32 	%f20, %f18, %f19, %f17;
	ld.shared.f32 	%f21, [%r6+12];
	ld.shared.f32 	%f22, [%r9+192];
	fma.rn.f32 	%f23, %f21, %f22, %f20;
	ld.shared.f32 	%f24, [%r6+16];
	ld.shared.f32 	%f25, [%r9+256];
	fma.rn.f32 	%f26, %f24, %f25, %f23;
	ld.shared.f32 	%f27, [%r6+20];
	ld.shared.f32 	%f28, [%r9+320];
	fma.rn.f32 	%f29, %f27, %f28, %f26;
	ld.shared.f32 	%f30, [%r6+24];
	ld.shared.f32 	%f31, [%r9+384];
	fma.rn.f32 	%f32, %f30, %f31, %f29;
	ld.shared.f32 	%f33, [%r6+28];
	ld.shared.f32 	%f34, [%r9+448];
	fma.rn.f32 	%f35, %f33, %f34, %f32;
	ld.shared.f32 	%f36, [%r6+32];
	ld.shared.f32 	%f37, [%r9+512];
	fma.rn.f32 	%f38, %f36, %f37, %f35;
	ld.shared.f32 	%f39, [%r6+36];
	ld.shared.f32 	%f40, [%r9+576];
	fma.rn.f32 	%f41, %f39, %f40, %f38;
	ld.shared.f32 	%f42, [%r6+40];
	ld.shared.f32 	%f43, [%r9+640];
	fma.rn.f32 	%f44, %f42, %f43, %f41;
	ld.shared.f32 	%f45, [%r6+44];
	ld.shared.f32 	%f46, [%r9+704];
	fma.rn.f32 	%f47, %f45, %f46, %f44;
	ld.shared.f32 	%f48, [%r6+48];
	ld.shared.f32 	%f49, [%r9+768];
	fma.rn.f32 	%f50, %f48, %f49, %f47;
	ld.shared.f32 	%f51, [%r6+52];
	ld.shared.f32 	%f52, [%r9+832];
	fma.rn.f32 	%f53, %f51, %f52, %f50;
	ld.shared.f32 	%f54, [%r6+56];
	ld.shared.f32 	%f55, [%r9+896];
	fma.rn.f32 	%f56, %f54, %f55, %f53;
	ld.shared.f32 	%f57, [%r6+60];
	ld.shared.f32 	%f58, [%r9+960];
	fma.rn.f32 	%f62, %f57, %f58, %f56;
	bar.sync 	0;
	add.s32 	%r42, %r42, 1;
	setp.ne.s32 	%p8, %r42, 0;
	add.s32 	%r41, %r41, %r12;
	add.s32 	%r40, %r40, 16;
	add.s32 	%r39, %r39, 16;
	add.s32 	%r38, %r38, 16;
	@%p8 bra 	$L__BB0_2;
$L__BB0_7:
	setp.ge.s32 	%p9, %r2, %r24;
	setp.ge.s32 	%p10, %r5, %r25;
	or.pred  	%p11, %p9, %p10;
	@%p11 bra 	$L__BB0_9;
	mad.lo.s32 	%r37, %r25, %r2, %r5;
	cvta.to.global.u64 	%rd10, %rd5;
	mul.wide.s32 	%rd11, %r37, 4;
	add.s64 	%rd12, %rd10, %rd11;
	st.global.f32 	[%rd12], %f62;
$L__BB0_9:
	ret;

}
	// .globl	_Z19matmul_kernel_naivePKfS0_Pfiii
.visible .entry _Z19matmul_kernel_naivePKfS0_Pfiii(
	.param .u64 .ptr .align 1 _Z19matmul_kernel_naivePKfS0_Pfiii_param_0,
	.param .u64 .ptr .align 1 _Z19matmul_kernel_naivePKfS0_Pfiii_param_1,
	.param .u64 .ptr .align 1 _Z19matmul_kernel_naivePKfS0_Pfiii_param_2,
	.param .u32 _Z19matmul_kernel_naivePKfS0_Pfiii_param_3,
	.param .u32 _Z19matmul_kernel_naivePKfS0_Pfiii_param_4,
	.param .u32 _Z19matmul_kernel_naivePKfS0_Pfiii_param_5
)
{
	.reg .pred 	%p<13>;
	.reg .b32 	%r<41>;
	.reg .b32 	%f<68>;
	.reg .b64 	%rd<53>;

	ld.param.u64 	%rd7, [_Z19matmul_kernel_naivePKfS0_Pfiii_param_0];
	ld.param.u64 	%rd8, [_Z19matmul_kernel_naivePKfS0_Pfiii_param_1];
	ld.param.u64 	%rd6, [_Z19matmul_kernel_naivePKfS0_Pfiii_param_2];
	ld.param.u32 	%r20, [_Z19matmul_kernel_naivePKfS0_Pfiii_param_3];
	ld.param.u32 	%r18, [_Z19matmul_kernel_naivePKfS0_Pfiii_param_4];
	ld.param.u32 	%r19, [_Z19matmul_kernel_naivePKfS0_Pfiii_param_5];
	cvta.to.global.u64 	%rd1, %rd8;
	cvta.to.global.u64 	%rd2, %rd7;
	mov.u32 	%r21, %ctaid.y;
	mov.u32 	%r22, %ntid.y;
	mov.u32 	%r23, %tid.y;
	mad.lo.s32 	%r1, %r21, %r22, %r23;
	mov.u32 	%r24, %ctaid.x;
	mov.u32 	%r25, %ntid.x;
	mov.u32 	%r26, %tid.x;
	mad.lo.s32 	%r2, %r24, %r25, %r26;
	setp.ge.s32 	%p1, %r1, %r20;
	setp.ge.s32 	%p2, %r2, %r18;
	or.pred  	%p3, %p1, %p2;
	@%p3 bra 	$L__BB1_14;
	setp.lt.s32 	%p4, %r19, 1;
	mov.f32 	%f67, 0f00000000;
	@%p4 bra 	$L__BB1_13;
	mul.lo.s32 	%r3, %r19, %r1;
	and.b32  	%r4, %r19, 7;
	setp.lt.u32 	%p5, %r19, 8;
	mov.f32 	%f67, 0f00000000;
	mov.b32 	%r39, 0;
	@%p5 bra 	$L__BB1_5;
	and.b32  	%r39, %r19, 2147483640;
	neg.s32 	%r37, %r39;
	shl.b32 	%r7, %r18, 3;
	mul.wide.u32 	%rd9, %r3, 4;
	add.s64 	%rd10, %rd9, %rd2;
	add.s64 	%rd52, %rd10, 16;
	mov.f32 	%f67, 0f00000000;
	mul.wide.s32 	%rd13, %r18, 4;
	mov.u32 	%r36, %r2;
$L__BB1_4:
	.pragma "nounroll";
	ld.global.f32 	%f17, [%rd52+-16];
	mul.wide.s32 	%rd11, %r36, 4;
	add.s64 	%rd12, %rd1, %rd11;
	ld.global.f32 	%f18, [%rd12];
	fma.rn.f32 	%f19, %f17, %f18, %f67;
	ld.global.f32 	%f20, [%rd52+-12];
	add.s64 	%rd14, %rd12, %rd13;
	ld.global.f32 	%f21, [%rd14];
	fma.rn.f32 	%f22, %f20, %f21, %f19;
	ld.global.f32 	%f23, [%rd52+-8];
	add.s64 	%rd15, %rd14, %rd13;
	ld.global.f32 	%f24, [%rd15];
	fma.rn.f32 	%f25, %f23, %f24, %f22;
	ld.global.f32 	%f26, [%rd52+-4];
	add.s64 	%rd16, %rd15, %rd13;
	ld.global.f32 	%f27, [%rd16];
	fma.rn.f32 	%f28, %f26, %f27, %f25;
	ld.global.f32 	%f29, [%rd52];
	add.s64 	%rd17, %rd16, %rd13;
	ld.global.f32 	%f30, [%rd17];
	fma.rn.f32 	%f31, %f29, %f30, %f28;
	ld.global.f32 	%f32, [%rd52+4];
	add.s64 	%rd18, %rd17, %rd13;
	ld.global.f32 	%f33, [%rd18];
	fma.rn.f32 	%f34, %f32, %f33, %f31;
	ld.global.f32 	%f35, [%rd52+8];
	add.s64 	%rd19, %rd18, %rd13;
	ld.global.f32 	%f36, [%rd19];
	fma.rn.f32 	%f37, %f35, %f36, %f34;
	ld.global.f32 	%f38, [%rd52+12];
	add.s64 	%rd20, %rd19, %rd13;
	ld.global.f32 	%f39, [%rd20];
	fma.rn.f32 	%f67, %f38, %f39, %f37;
	add.s32 	%r37, %r37, 8;
	add.s32 	%r36, %r36, %r7;
	add.s64 	%rd52, %rd52, 32;
	setp.ne.s32 	%p6, %r37, 0;
	@%p6 bra 	$L__BB1_4;
$L__BB1_5:
	setp.eq.s32 	%p7, %r4, 0;
	@%p7 bra 	$L__BB1_13;
	and.b32  	%r13, %r19, 3;
	setp.lt.u32 	%p8, %r4, 4;
	@%p8 bra 	$L__BB1_8;
	add.s32 	%r28, %r39, %r3;
	mul.wide.u32 	%rd21, %r28, 4;
	add.s64 	%rd22, %rd2, %rd21;
	ld.global.f32 	%f41, [%rd22];
	mad.lo.s32 	%r29, %r39, %r18, %r2;
	mul.wide.s32 	%rd23, %r29, 4;
	add.s64 	%rd24, %rd1, %rd23;
	ld.global.f32 	%f42, [%rd24];
	fma.rn.f32 	%f43, %f41, %f42, %f67;
	cvt.u64.u32 	%rd25, %r3;
	cvt.u64.u32 	%rd26, %r39;
	add.s64 	%rd27, %rd26, %rd25;
	shl.b64 	%rd28, %rd27, 2;
	add.s64 	%rd29, %rd2, %rd28;
	ld.global.f32 	%f44, [%rd29+4];
	mul.wide.s32 	%rd30, %r18, 4;
	add.s64 	%rd31, %rd24, %rd30;
	ld.global.f32 	%f45, [%rd31];
	fma.rn.f32 	%f46, %f44, %f45, %f43;
	ld.global.f32 	%f47, [%rd29+8];
	add.s64 	%rd32, %rd31, %rd30;
	ld.global.f32 	%f48, [%rd32];
	fma.rn.f32 	%f49, %f47, %f48, %f46;
	ld.global.f32 	%f50, [%rd29+12];
	add.s64 	%rd33, %rd32, %rd30;
	ld.global.f32 	%f51, [%rd33];
	fma.rn.f32 	%f67, %f50, %f51, %f49;
	add.s32 	%r39, %r39, 4;
$L__BB1_8:
	setp.eq.s32 	%p9, %r13, 0;
	@%p9 bra 	$L__BB1_13;
	setp.eq.s32 	%p10, %r13, 1;
	@%p10 bra 	$L__BB1_11;
	add.s32 	%r30, %r39, %r3;
	mul.wide.u32 	%rd34, %r30, 4;
	add.s64 	%rd35, %rd2, %rd34;
	ld.global.f32 	%f53, [%rd35];
	mad.lo.s32 	%r31, %r39, %r18, %r2;
	mul.wide.s32 	%rd36, %r31, 4;
	add.s64 	%rd37, %rd1, %rd36;
	ld.global.f32 	%f54, [%rd37];
	fma.rn.f32 	%f55, %f53, %f54, %f67;
	cvt.u64.u32 	%rd38, %r3;
	cvt.u64.u32 	%rd39, %r39;
	add.s64 	%rd40, %rd39, %rd38;
	shl.b64 	%rd41, %rd40, 2;
	add.s64 	%rd42, %rd2, %rd41;
	ld.global.f32 	%f56, [%rd42+4];
	mul.wide.s32 	%rd43, %r18, 4;
	add.s64 	%rd44, %rd37, %rd43;
	ld.global.f32 	%f57, [%rd44];
	fma.rn.f32 	%f67, %f56, %f57, %f55;
	add.s32 	%r39, %r39, 2;
$L__BB1_11:
	and.b32  	%r32, %r19, 1;
	setp.eq.b32 	%p11, %r32, 1;
	not.pred 	%p12, %p11;
	@%p12 bra 	$L__BB1_13;
	add.s32 	%r33, %r39, %r3;
	mul.wide.u32 	%rd45, %r33, 4;
	add.s64 	%rd46, %rd2, %rd45;
	ld.global.f32 	%f58, [%rd46];
	mad.lo.s32 	%r34, %r39, %r18, %r2;
	mul.wide.s32 	%rd47, %r34, 4;
	add.s64 	%rd48, %rd1, %rd47;
	ld.global.f32 	%f59, [%rd48];
	fma.rn.f32 	%f67, %f58, %f59, %f67;
$L__BB1_13:
	mad.lo.s32 	%r35, %r18, %r1, %r2;
	cvta.to.global.u64 	%rd49, %rd6;
	mul.wide.s32 	%rd50, %r35, 4;
	add.s64 	%rd51, %rd49, %rd50;
	st.global.f32 	[%rd51], %f67;
$L__BB1_14:
	ret;

}
	// .globl	_Z10add_kernelPKfS0_Pfi
.visible .entry _Z10add_kernelPKfS0_Pfi(
	.param .u64 .ptr .align 1 _Z10add_kernelPKfS0_Pfi_param_0,
	.param .u64 .ptr .align 1 _Z10add_kernelPKfS0_Pfi_param_1,
	.param .u64 .ptr .align 1 _Z10add_kernelPKfS0_Pfi_param_2,
	.param .u32 _Z10add_kernelPKfS0_Pfi_param_3
)
{
	.reg .pred 	%p<2>;
	.reg .b32 	%r<6>;
	.reg .b32 	%f<4>;
	.reg .b64 	%rd<11>;

	ld.param.u64 	%rd1, [_Z10add_kernelPKfS0_Pfi_param_0];
	ld.param.u64 	%rd2, [_Z10add_kernelPKfS0_Pfi_param_1];
	ld.param.u64 	%rd3, [_Z10add_kernelPKfS0_Pfi_param_2];
	ld.param.u32 	%r2, [_Z10add_kernelPKfS0_Pfi_param_3];
	mov.u32 	%r3, %ctaid.x;
	mov.u32 	%r4, %ntid.x;
	mov.u32 	%r5, %tid.x;
	mad.lo.s32 	%r1, %r3, %r4, %r5;
	setp.ge.s32 	%p1, %r1, %r2;
	@%p1 bra 	$L__BB2_2;
	cvta.to.global.u64 	%rd4, %rd1;
	cvta.to.global.u64 	%rd5, %rd2;
	cvta.to.global.u64 	%rd6, %rd3;
	mul.wide.s32 	%rd7, %r1, 4;
	add.s64 	%rd8, %rd4, %rd7;
	ld.global.f32 	%f1, [%rd8];
	add.s64 	%rd9, %rd5, %rd7;
	ld.global.f32 	%f2, [%rd9];
	add.f32 	%f3, %f1, %f2;
	add.s64 	%rd10, %rd6, %rd7;
	st.global.f32 	[%rd10], %f3;
$L__BB2_2:
	ret;

}
	// .globl	_Z22scalar_multiply_kernelPKffPfi
.visible .entry _Z22scalar_multiply_kernelPKffPfi(
	.param .u64 .ptr .align 1 _Z22scalar_multiply_kernelPKffPfi_param_0,
	.param .f32 _Z22scalar_multiply_kernelPKffPfi_param_1,
	.param .u64 .ptr .align 1 _Z22scalar_multiply_kernelPKffPfi_param_2,
	.param .u32 _Z22scalar_multiply_kernelPKffPfi_param_3
)
{
	.reg .pred 	%p<2>;
	.reg .b32 	%r<6>;
	.reg .b32 	%f<4>;
	.reg .b64 	%rd<8>;

	ld.param.u64 	%rd1, [_Z22scalar_multiply_kernelPKffPfi_param_0];
	ld.param.f32 	%f1, [_Z22scalar_multiply_kernelPKffPfi_param_1];
	ld.param.u64 	%rd2, [_Z22scalar_multiply_kernelPKffPfi_param_2];
	ld.param.u32 	%r2, [_Z22scalar_multiply_kernelPKffPfi_param_3];
	mov.u32 	%r3, %ctaid.x;
	mov.u32 	%r4, %ntid.x;
	mov.u32 	%r5, %tid.x;
	mad.lo.s32 	%r1, %r3, %r4, %r5;
	setp.ge.s32 	%p1, %r1, %r2;
	@%p1 bra 	$L__BB3_2;
	cvta.to.global.u64 	%rd3, %rd1;
	cvta.to.global.u64 	%rd4, %rd2;
	mul.wide.s32 	%rd5, %r1, 4;
	add.s64 	%rd6, %rd3, %rd5;
	ld.global.f32 	%f2, [%rd6];
	mul.f32 	%f3, %f1, %f2;
	add.s64 	%rd7, %rd4, %rd5;
	st.global.f32 	[%rd7], %f3;
$L__BB3_2:
	ret;

}
	// .globl	_Z16transpose_kernelPKfPfii
.visible .entry _Z16transpose_kernelPKfPfii(
	.param .u64 .ptr .align 1 _Z16transpose_kernelPKfPfii_param_0,
	.param .u64 .ptr .align 1 _Z16transpose_kernelPKfPfii_param_1,
	.param .u32 _Z16transpose_kernelPKfPfii_param_2,
	.param .u32 _Z16transpose_kernelPKfPfii_param_3
)
{
	.reg .pred 	%p<4>;
	.reg .b32 	%r<13>;
	.reg .b32 	%f<2>;
	.reg .b64 	%rd<9>;

	ld.param.u64 	%rd1, [_Z16transpose_kernelPKfPfii_param_0];
	ld.param.u64 	%rd2, [_Z16transpose_kernelPKfPfii_param_1];
	ld.param.u32 	%r3, [_Z16transpose_kernelPKfPfii_param_2];
	ld.param.u32 	%r4, [_Z16transpose_kernelPKfPfii_param_3];
	mov.u32 	%r5, %ctaid.y;
	mov.u32 	%r6, %ntid.y;
	mov.u32 	%r7, %tid.y;
	mad.lo.s32 	%r1, %r5, %r6, %r7;
	mov.u32 	%r8, %ctaid.x;
	mov.u32 	%r9, %ntid.x;
	mov.u32 	%r10, %tid.x;
	mad.lo.s32 	%r2, %r8, %r9, %r10;
	setp.ge.s32 	%p1, %r1, %r3;
	setp.ge.s32 	%p2, %r2, %r4;
	or.pred  	%p3, %p1, %p2;
	@%p3 bra 	$L__BB4_2;
	cvta.to.global.u64 	%rd3, %rd1;
	cvta.to.global.u64 	%rd4, %rd2;
	mad.lo.s32 	%r11, %r4, %r1, %r2;
	mul.wide.s32 	%rd5, %r11, 4;
	add.s64 	%rd6, %rd3, %rd5;
	ld.global.f32 	%f1, [%rd6];
	mad.lo.s32 	%r12, %r3, %r2, %r1;
	mul.wide.s32 	%rd7, %r12, 4;
	add.s64 	%rd8, %rd4, %rd7;
	st.global.f32 	[%rd8], %f1;
$L__BB4_2:
	ret;

}


// ===== COMPILED SASS (sm_100) =====

	.target	sm_100

	.elftype	@"ET_EXEC"


//--------------------- .note.nv.tkinfo           --------------------------
	.section	.note.nv.tkinfo,"",@"SHT_NOTE"
	.sectionflags	@"SHF_NOTE_NV_TKINFO"
	.tkinfo
        /*0018*/ 	.word	0x00000002
        /*0030*/ 	.string	""
        /*0030*/ 	.string	"ptxas"
        /*0030*/ 	.string	"Cuda compilation tools, release 13.0, V13.0.88"
        /*0030*/ 	.string	"Build cuda_13.0.r13.0/compiler.36424714_0"
        /*0030*/ 	.string	"-arch sm_100 -m 64 "



//--------------------- .note.nv.cuinfo           --------------------------
	.section	.note.nv.cuinfo,"",@"SHT_NOTE"
	.sectionflags	@"SHF_NOTE_NV_CUINFO"
        /*0018*/ 	.short	0x0002
        /*001a*/ 	.short	0x0064
        /*001c*/ 	.short	0x0082
	.zero		2


//--------------------- .nv.info                  --------------------------
	.section	.nv.info,"",@"SHT_CUDA_INFO"
	.align	4


	//----- nvinfo : EIATTR_REGCOUNT
	.align		4
        /*0000*/ 	.byte	0x04, 0x2f
        /*0002*/ 	.short	(.L_1 - .L_0)
	.align		4
.L_0:
        /*0004*/ 	.word	index@(_Z23matmul_kernel_optimizedPKfS0_Pfiii)
        /*0008*/ 	.word	0x00000020


	//----- nvinfo : EIATTR_FRAME_SIZE
	.align		4
.L_1:
        /*000c*/ 	.byte	0x04, 0x11
        /*000e*/ 	.short	(.L_3 - .L_2)
	.align		4
.L_2:
        /*0010*/ 	.word	index@(_Z23matmul_kernel_optimizedPKfS0_Pfiii)
        /*0014*/ 	.word	0x00000000


	//----- nvinfo : EIATTR_REGCOUNT
	.align		4
.L_3:
        /*0018*/ 	.byte	0x04, 0x2f
        /*001a*/ 	.short	(.L_5 - .L_4)
	.align		4
.L_4:
        /*001c*/ 	.word	index@(_Z19matmul_kernel_naivePKfS0_Pfiii)
        /*0020*/ 	.word	0x00000020


	//----- nvinfo : EIATTR_FRAME_SIZE
	.align		4
.L_5:
        /*0024*/ 	.byte	0x04, 0x11
        /*0026*/ 	.short	(.L_7 - .L_6)
	.align		4
.L_6:
        /*0028*/ 	.word	index@(_Z19matmul_kernel_naivePKfS0_Pfiii)
        /*002c*/ 	.word	0x00000000


	//----- nvinfo : EIATTR_REGCOUNT
	.align		4
.L_7:
        /*0030*/ 	.byte	0x04, 0x2f
        /*0032*/ 	.short	(.L_9 - .L_8)
	.align		4
.L_8:
        /*0034*/ 	.word	index@(_Z10add_kernelPKfS0_Pfi)
        /*0038*/ 	.word	0x0000000c


	//----- nvinfo : EIATTR_FRAME_SIZE
	.align		4
.L_9:
        /*003c*/ 	.byte	0x04, 0x11
        /*003e*/ 	.short	(.L_11 - .L_10)
	.align		4
.L_10:
        /*0040*/ 	.word	index@(_Z10add_kernelPKfS0_Pfi)
        /*0044*/ 	.word	0x00000000


	//----- nvinfo : EIATTR_REGCOUNT
	.align		4
.L_11:
        /*0048*/ 	.byte	0x04, 0x2f
        /*004a*/ 	.short	(.L_13 - .L_12)
	.align		4
.L_12:
        /*004c*/ 	.word	index@(_Z22scalar_multiply_kernelPKffPfi)
        /*0050*/ 	.word	0x0000000a


	//----- nvinfo : EIATTR_FRAME_SIZE
	.align		4
.L_13:
        /*0054*/ 	.byte	0x04, 0x11
        /*0056*/ 	.short	(.L_15 - .L_14)
	.align		4
.L_14:
        /*0058*/ 	.word	index@(_Z22scalar_multiply_kernelPKffPfi)
        /*005c*/ 	.word	0x00000000


	//----- nvinfo : EIATTR_REGCOUNT
	.align		4
.L_15:
        /*0060*/ 	.byte	0x04, 0x2f
        /*0062*/ 	.short	(.L_17 - .L_16)
	.align		4
.L_16:
        /*0064*/ 	.word	index@(_Z16transpose_kernelPKfPfii)
        /*0068*/ 	.word	0x0000000a


	//----- nvinfo : EIATTR_FRAME_SIZE
	.align		4
.L_17:
        /*006c*/ 	.byte	0x04, 0x11
        /*006e*/ 	.short	(.L_19 - .L_18)
	.align		4
.L_18:
        /*0070*/ 	.word	index@(_Z16transpose_kernelPKfPfii)
        /*0074*/ 	.word	0x00000000


	//----- nvinfo : EIATTR_MIN_STACK_SIZE
	.align		4
.L_19:
        /*0078*/ 	.byte	0x04, 0x12
        /*007a*/ 	.short	(.L_21 - .L_20)
	.align		4
.L_20:
        /*007c*/ 	.word	index@(_Z16transpose_kernelPKfPfii)
        /*0080*/ 	.word	0x00000000


	//----- nvinfo : EIATTR_MIN_STACK_SIZE
	.align		4
.L_21:
        /*0084*/ 	.byte	0x04, 0x12
        /*0086*/ 	.short	(.L_23 - .L_22)
	.align		4
.L_22:
        /*0088*/ 	.word	index@(_Z22scalar_multiply_kernelPKffPfi)
        /*008c*/ 	.word	0x00000000


	//----- nvinfo : EIATTR_MIN_STACK_SIZE
	.align		4
.L_23:
        /*0090*/ 	.byte	0x04, 0x12
        /*0092*/ 	.short	(.L_25 - .L_24)
	.align		4
.L_24:
        /*0094*/ 	.word	index@(_Z10add_kernelPKfS0_Pfi)
        /*0098*/ 	.word	0x00000000


	//----- nvinfo : EIATTR_MIN_STACK_SIZE
	.align		4
.L_25:
        /*009c*/ 	.byte	0x04, 0x12
        /*009e*/ 	.short	(.L_27 - .L_26)
	.align		4
.L_26:
        /*00a0*/ 	.word	index@(_Z19matmul_kernel_naivePKfS0_Pfiii)
        /*00a4*/ 	.word	0x00000000


	//----- nvinfo : EIATTR_MIN_STACK_SIZE
	.align		4
.L_27:
        /*00a8*/ 	.byte	0x04, 0x12
        /*00aa*/ 	.short	(.L_29 - .L_28)
	.align		4
.L_28:
        /*00ac*/ 	.word	index@(_Z23matmul_kernel_optimizedPKfS0_Pfiii)
        /*00b0*/ 	.word	0x00000000
.L_29:


//--------------------- .nv.compat                --------------------------
	.section	.nv.compat,"",@"SHT_CUDA_COMPAT_INFO"
	.align	4
        /*0000*/ 	.byte	0x02, 0x09, 0x00, 0x00, 0x02, 0x02, 0x01, 0x00, 0x02, 0x05, 0x05, 0x00, 0x03, 0x07, 0x01, 0x01
        /*0010*/ 	.byte	0x02, 0x03, 0x00, 0x00, 0x02, 0x06, 0x01, 0x00, 0x04, 0x0b, 0x08, 0x00, 0x09, 0x00, 0x00, 0x00
        /*0020*/ 	.byte	0x00, 0x00, 0x00, 0x00


//--------------------- .nv.info._Z16transpose_kernelPKfPfii --------------------------
	.section	.nv.info._Z16transpose_kernelPKfPfii,"",@"SHT_CUDA_INFO"
	.sectionflags	@""
	.align	4


	//----- nvinfo : EIATTR_CUDA_API_VERSION
	.align		4
        /*0000*/ 	.byte	0x04, 0x37
        /*0002*/ 	.short	(.L_31 - .L_30)
.L_30:
        /*0004*/ 	.word	0x00000082


	//----- nvinfo : EIATTR_KPARAM_INFO
	.align		4
.L_31:
        /*0008*/ 	.byte	0x04, 0x17
        /*000a*/ 	.short	(.L_33 - .L_32)
.L_32:
        /*000c*/ 	.word	0x00000000
        /*0010*/ 	.short	0x0003
        /*0012*/ 	.short	0x0014
        /*0014*/ 	.byte	0x00, 0xf0, 0x11, 0x00


	//----- nvinfo : EIATTR_KPARAM_INFO
	.align		4
.L_33:
        /*0018*/ 	.byte	0x04, 0x17
        /*001a*/ 	.short	(.L_35 - .L_34)
.L_34:
        /*001c*/ 	.word	0x00000000
        /*0020*/ 	.short	0x0002
        /*0022*/ 	.short	0x0010
        /*0024*/ 	.byte	0x00, 0xf0, 0x11, 0x00


	//----- nvinfo : EIATTR_KPARAM_INFO
	.align		4
.L_35:
        /*0028*/ 	.byte	0x04, 0x17
        /*002a*/ 	.short	(.L_37 - .L_36)
.L_36:
        /*002c*/ 	.word	0x00000000
        /*0030*/ 	.short	0x0001
        /*0032*/ 	.short	0x0008
        /*0034*/ 	.byte	0x00, 0xf5, 0x21, 0x00


	//----- nvinfo : EIATTR_KPARAM_INFO
	.align		4
.L_37:
        /*0038*/ 	.byte	0x04, 0x17
        /*003a*/ 	.short	(.L_39 - .L_38)
.L_38:
        /*003c*/ 	.word	0x00000000
        /*0040*/ 	.short	0x0000
        /*0042*/ 	.short	0x0000
        /*0044*/ 	.byte	0x00, 0xf5, 0x21, 0x00


	//----- nvinfo : EIATTR_SPARSE_MMA_MASK
	.align		4
.L_39:
        /*0048*/ 	.byte	0x03, 0x50
        /*004a*/ 	.short	0x0000


	//----- nvinfo : EIATTR_MAXREG_COUNT
	.align		4
        /*004c*/ 	.byte	0x03, 0x1b
        /*004e*/ 	.short	0x00ff


	//----- nvinfo : EIATTR_MERCURY_ISA_VERSION
	.align		4
        /*0050*/ 	.byte	0x03, 0x5f
        /*0052*/ 	.short	0x0101


	//----- nvinfo : EIATTR_VRC_CTA_INIT_COUNT
	.align		4
        /*0054*/ 	.byte	0x02, 0x4a
	.zero		1
	.zero		1


	//----- nvinfo : EIATTR_EXIT_INSTR_OFFSETS
	.align		4
        /*0058*/ 	.byte	0x04, 0x1c
        /*005a*/ 	.short	(.L_41 - .L_40)


	//   ....[0]....
.L_40:
        /*005c*/ 	.word	0x000000c0


	//   ....[1]....
        /*0060*/ 	.word	0x00000160


	//----- nvinfo : EIATTR_CBANK_PARAM_SIZE
	.align		4
.L_41:
        /*0064*/ 	.byte	0x03, 0x19
        /*0066*/ 	.short	0x0018


	//----- nvinfo : EIATTR_PARAM_CBANK
	.align		4
        /*0068*/ 	.byte	0x04, 0x0a
        /*006a*/ 	.short	(.L_43 - .L_42)
	.align		4
.L_42:
        /*006c*/ 	.word	index@(.nv.constant0._Z16transpose_kernelPKfPfii)
        /*0070*/ 	.short	0x0380
        /*0072*/ 	.short	0x0018


	//----- nvinfo : EIATTR_SW_WAR
	.align		4
.L_43:
        /*0074*/ 	.byte	0x04, 0x36
        /*0076*/ 	.short	(.L_45 - .L_44)
.L_44:
        /*0078*/ 	.word	0x00000008
.L_45:


//--------------------- .nv.info._Z22scalar_multiply_kernelPKffPfi --------------------------
	.section	.nv.info._Z22scalar_multiply_kernelPKffPfi,"",@"SHT_CUDA_INFO"
	.sectionflags	@""
	.align	4


	//----- nvinfo : EIATTR_CUDA_API_VERSION
	.align		4
        /*0000*/ 	.byte	0x04, 0x37
        /*0002*/ 	.short	(.L_47 - .L_46)
.L_46:
        /*0004*/ 	.word	0x00000082


	//----- nvinfo : EIATTR_KPARAM_INFO
	.align		4
.L_47:
        /*0008*/ 	.byte	0x04, 0x17
        /*000a*/ 	.short	(.L_49 - .L_48)
.L_48:
        /*000c*/ 	.word	0x00000000
        /*0010*/ 	.short	0x0003
        /*0012*/ 	.short	0x0018
        /*0014*/ 	.byte	0x00, 0xf0, 0x11, 0x00


	//----- nvinfo : EIATTR_KPARAM_INFO
	.align		4
.L_49:
        /*0018*/ 	.byte	0x04, 0x17
        /*001a*/ 	.short	(.L_51 - .L_50)
.L_50:
        /*001c*/ 	.word	0x00000000
        /*0020*/ 	.short	0x0002
        /*0022*/ 	.short	0x0010
        /*0024*/ 	.byte	0x00, 0xf5, 0x21, 0x00


	//----- nvinfo : EIATTR_KPARAM_INFO
	.align		4
.L_51:
        /*0028*/ 	.byte	0x04, 0x17
        /*002a*/ 	.short	(.L_53 - .L_52)
.L_52:
        /*002c*/ 	.word	0x00000000
        /*0030*/ 	.short	0x0001
        /*0032*/ 	.short	0x0008
        /*0034*/ 	.byte	0x00, 0xf0, 0x11, 0x00


	//----- nvinfo : EIATTR_KPARAM_INFO
	.align		4
.L_53:
        /*0038*/ 	.byte	0x04, 0x17
        /*003a*/ 	.short	(.L_55 - .L_54)
.L_54:
        /*003c*/ 	.word	0x00000000
        /*0040*/ 	.short	0x0000
        /*0042*/ 	.short	0x0000
        /*0044*/ 	.byte	0x00, 0xf5, 0x21, 0x00


	//----- nvinfo : EIATTR_SPARSE_MMA_MASK
	.align		4
.L_55:
        /*0048*/ 	.byte	0x03, 0x50
        /*004a*/ 	.short	0x0000


	//----- nvinfo : EIATTR_MAXREG_COUNT
	.align		4
        /*004c*/ 	.byte	0x03, 0x1b
        /*004e*/ 	.short	0x00ff


	//----- nvinfo : EIATTR_MERCURY_ISA_VERSION
	.align		4
        /*0050*/ 	.byte	0x03, 0x5f
        /*0052*/ 	.short	0x0101


	//----- nvinfo : EIATTR_VRC_CTA_INIT_COUNT
	.align		4
        /*0054*/ 	.byte	0x02, 0x4a
	.zero		1
	.zero		1


	//----- nvinfo : EIATTR_EXIT_INSTR_OFFSETS
	.align		4
        /*0058*/ 	.byte	0x04, 0x1c
        /*005a*/ 	.short	(.L_57 - .L_56)


	//   ....[0]....
.L_56:
        /*005c*/ 	.word	0x00000070


	//   ....[1]....
        /*0060*/ 	.word	0x00000110


	//----- nvinfo : EIATTR_CBANK_PARAM_SIZE
	.align		4
.L_57:
        /*0064*/ 	.byte	0x03, 0x19
        /*0066*/ 	.short	0x001c


	//----- nvinfo : EIATTR_PARAM_CBANK
	.align		4
        /*0068*/ 	.byte	0x04, 0x0a
        /*006a*/ 	.short	(.L_59 - .L_58)
	.align		4
.L_58:
        /*006c*/ 	.word	index@(.nv.constant0._Z22scalar_multiply_kernelPKffPfi)
        /*0070*/ 	.short	0x0380
        /*0072*/ 	.short	0x001c


	//----- nvinfo : EIATTR_SW_WAR
	.align		4
.L_59:
        /*0074*/ 	.byte	0x04, 0x36
        /*0076*/ 	.short	(.L_61 - .L_60)
.L_60:
        /*0078*/ 	.word	0x00000008
.L_61:


//--------------------- .nv.info._Z10add_kernelPKfS0_Pfi --------------------------
	.section	.nv.info._Z10add_kernelPKfS0_Pfi,"",@"SHT_CUDA_INFO"
	.sectionflags	@""
	.align	4


	//----- nvinfo : EIATTR_CUDA_API_VERSION
	.align		4
        /*0000*/ 	.byte	0x04, 0x37
        /*0002*/ 	.short	(.L_63 - .L_62)
.L_62:
        /*0004*/ 	.word	0x00000082


	//----- nvinfo : EIATTR_KPARAM_INFO
	.align		4
.L_63:
        /*0008*/ 	.byte	0x04, 0x17
        /*000a*/ 	.short	(.L_65 - .L_64)
.L_64:
        /*000c*/ 	.word	0x00000000
        /*0010*/ 	.short	0x0003
        /*0012*/ 	.short	0x0018
        /*0014*/ 	.byte	0x00, 0xf0, 0x11, 0x00


	//----- nvinfo : EIATTR_KPARAM_INFO
	.align		4
.L_65:
        /*0018*/ 	.byte	0x04, 0x17
        /*001a*/ 	.short	(.L_67 - .L_66)
.L_66:
        /*001c*/ 	.word	0x00000000
        /*0020*/ 	.short	0x0002
        /*0022*/ 	.short	0x0010
        /*0024*/ 	.byte	0x00, 0xf5, 0x21, 0x00


	//----- nvinfo : EIATTR_KPARAM_INFO
	.align		4
.L_67:
        /*0028*/ 	.byte	0x04, 0x17
        /*002a*/ 	.short	(.L_69 - .L_68)
.L_68:
        /*002c*/ 	.word	0x00000000
        /*0030*/ 	.short	0x0001
        /*0032*/ 	.short	0x0008
        /*0034*/ 	.byte	0x00, 0xf5, 0x21, 0x00


	//----- nvinfo : EIATTR_KPARAM_INFO
	.align		4
.L_69:
        /*0038*/ 	.byte	0x04, 0x17
        /*003a*/ 	.short	(.L_71 - .L_70)
.L_70:
        /*003c*/ 	.word	0x00000000
        /*0040*/ 	.short	0x0000
        /*0042*/ 	.short	0x0000
        /*0044*/ 	.byte	0x00, 0xf5, 0x21, 0x00


	//----- nvinfo : EIATTR_SPARSE_MMA_MASK
	.align		4
.L_71:
        /*0048*/ 	.byte	0x03, 0x50
        /*004a*/ 	.short	0x0000


	//----- nvinfo : EIATTR_MAXREG_COUNT
	.align		4
        /*004c*/ 	.byte	0x03, 0x1b
        /*004e*/ 	.short	0x00ff


	//----- nvinfo : EIATTR_MERCURY_ISA_VERSION
	.align		4
        /*0050*/ 	.byte	0x03, 0x5f
        /*0052*/ 	.short	0x0101


	//----- nvinfo : EIATTR_VRC_CTA_INIT_COUNT
	.align		4
        /*0054*/ 	.byte	0x02, 0x4a
	.zero		1
	.zero		1


	//----- nvinfo : EIATTR_EXIT_INSTR_OFFSETS
	.align		4
        /*0058*/ 	.byte	0x04, 0x1c
        /*005a*/ 	.short	(.L_73 - .L_72)


	//   ....[0]....
.L_72:
        /*005c*/ 	.word	0x00000070


	//   ....[1]....
        /*0060*/ 	.word	0x00000130


	//----- nvinfo : EIATTR_CBANK_PARAM_SIZE
	.align		4
.L_73:
        /*0064*/ 	.byte	0x03, 0x19
        /*0066*/ 	.short	0x001c


	//----- nvinfo : EIATTR_PARAM_CBANK
	.align		4
        /*0068*/ 	.byte	0x04, 0x0a
        /*006a*/ 	.short	(.L_75 - .L_74)
	.align		4
.L_74:
        /*006c*/ 	.word	index@(.nv.constant0._Z10add_kernelPKfS0_Pfi)
        /*0070*/ 	.short	0x0380
        /*0072*/ 	.short	0x001c


	//----- nvinfo : EIATTR_SW_WAR
	.align		4
.L_75:
        /*0074*/ 	.byte	0x04, 0x36
        /*0076*/ 	.short	(.L_77 - .L_76)
.L_76:
        /*0078*/ 	.word	0x00000008
.L_77:


//--------------------- .nv.info._Z19matmul_kernel_naivePKfS0_Pfiii --------------------------
	.section	.nv.info._Z19matmul_kernel_naivePKfS0_Pfiii,"",@"SHT_CUDA_INFO"
	.sectionflags	@""
	.align	4


	//----- nvinfo : EIATTR_CUDA_API_VERSION
	.align		4
        /*0000*/ 	.byte	0x04, 0x37
        /*0002*/ 	.short	(.L_79 - .L_78)
.L_78:
        /*0004*/ 	.word	0x00000082


	//----- nvinfo : EIATTR_KPARAM_INFO
	.align		4
.L_79:
        /*0008*/ 	.byte	0x04, 0x17
        /*000a*/ 	.short	(.L_81 - .L_80)
.L_80:
        /*000c*/ 	.word	0x00000000
        /*0010*/ 	.short	0x0005
        /*0012*/ 	.short	0x0020
        /*0014*/ 	.byte	0x00, 0xf0, 0x11, 0x00


	//----- nvinfo : EIATTR_KPARAM_INFO
	.align		4
.L_81:
        /*0018*/ 	.byte	0x04, 0x17
        /*001a*/ 	.short	(.L_83 - .L_82)
.L_82:
        /*001c*/ 	.word	0x00000000
        /*0020*/ 	.short	0x0004
        /*0022*/ 	.short	0x001c
        /*0024*/ 	.byte	0x00, 0xf0, 0x11, 0x00


	//----- nvinfo : EIATTR_KPARAM_INFO
	.align		4
.L_83:
        /*0028*/ 	.byte	0x04, 0x17
        /*002a*/ 	.short	(.L_85 - .L_84)
.L_84:
        /*002c*/ 	.word	0x00000000
        /*0030*/ 	.short	0x0003
        /*0032*/ 	.short	0x0018
        /*0034*/ 	.byte	0x00, 0xf0, 0x11, 0x00


	//----- nvinfo : EIATTR_KPARAM_INFO
	.align		4
.L_85:
        /*0038*/ 	.byte	0x04, 0x17
        /*003a*/ 	.short	(.L_87 - .L_86)
.L_86:
        /*003c*/ 	.word	0x00000000
        /*0040*/ 	.short	0x0002
        /*0042*/ 	.short	0x0010
        /*0044*/ 	.byte	0x00, 0xf5, 0x21, 0x00


	//----- nvinfo : EIATTR_KPARAM_INFO
	.align		4
.L_87:
        /*0048*/ 	.byte	0x04, 0x17
        /*004a*/ 	.short	(.L_89 - .L_88)
.L_88:
        /*004c*/ 	.word	0x00000000
        /*0050*/ 	.short	0x0001
        /*0052*/ 	.short	0x0008
        /*0054*/ 	.byte	0x00, 0xf5, 0x21, 0x00


	//----- nvinfo : EIATTR_KPARAM_INFO
	.align		4
.L_89:
        /*0058*/ 	.byte	0x04, 0x17
        /*005a*/ 	.short	(.L_91 - .L_90)
.L_90:
        /*005c*/ 	.word	0x00000000
        /*0060*/ 	.short	0x0000
        /*0062*/ 	.short	0x0000
        /*0064*/ 	.byte	0x00, 0xf5, 0x21, 0x00


	//----- nvinfo : EIATTR_SPARSE_MMA_MASK
	.align		4
.L_91:
        /*0068*/ 	.byte	0x03, 0x50
        /*006a*/ 	.short	0x0000


	//----- nvinfo : EIATTR_MAXREG_COUNT
	.align		4
        /*006c*/ 	.byte	0x03, 0x1b
        /*006e*/ 	.short	0x00ff


	//----- nvinfo : EIATTR_MERCURY_ISA_VERSION
	.align		4
        /*0070*/ 	.byte	0x03, 0x5f
        /*0072*/ 	.short	0x0101


	//----- nvinfo : EIATTR_VRC_CTA_INIT_COUNT
	.align		4
        /*0074*/ 	.byte	0x02, 0x4a
	.zero		1
	.zero		1


	//----- nvinfo : EIATTR_EXIT_INSTR_OFFSETS
	.align		4
        /*0078*/ 	.byte	0x04, 0x1c
        /*007a*/ 	.short	(.L_93 - .L_92)


	//   ....[0]....
.L_92:
        /*007c*/ 	.word	0x000000c0


	//   ....[1]....
        /*0080*/ 	.word	0x000008e0


	//----- nvinfo : EIATTR_CBANK_PARAM_SIZE
	.align		4
.L_93:
        /*0084*/ 	.byte	0x03, 0x19
        /*0086*/ 	.short	0x0024


	//----- nvinfo : EIATTR_PARAM_CBANK
	.align		4
        /*0088*/ 	.byte	0x04, 0x0a
        /*008a*/ 	.short	(.L_95 - .L_94)
	.align		4
.L_94:
        /*008c*/ 	.word	index@(.nv.constant0._Z19matmul_kernel_naivePKfS0_Pfiii)
        /*0090*/ 	.short	0x0380
        /*0092*/ 	.short	0x0024


	//----- nvinfo : EIATTR_SW_WAR
	.align		4
.L_95:
        /*0094*/ 	.byte	0x04, 0x36
        /*0096*/ 	.short	(.L_97 - .L_96)
.L_96:
        /*0098*/ 	.word	0x00000008
.L_97:


//--------------------- .nv.info._Z23matmul_kernel_optimizedPKfS0_Pfiii --------------------------
	.section	.nv.info._Z23matmul_kernel_optimizedPKfS0_Pfiii,"",@"SHT_CUDA_INFO"
	.sectionflags	@""
	.align	4


	//----- nvinfo : EIATTR_CUDA_API_VERSION
	.align		4
        /*0000*/ 	.byte	0x04, 0x37
        /*0002*/ 	.short	(.L_99 - .L_98)
.L_98:
        /*0004*/ 	.word	0x00000082


	//----- nvinfo : EIATTR_KPARAM_INFO
	.align		4
.L_99:
        /*0008*/ 	.byte	0x04, 0x17
        /*000a*/ 	.short	(.L_101 - .L_100)
.L_100:
        /*000c*/ 	.word	0x00000000
        /*0010*/ 	.short	0x0005
        /*0012*/ 	.short	0x0020
        /*0014*/ 	.byte	0x00, 0xf0, 0x11, 0x00


	//----- nvinfo : EIATTR_KPARAM_INFO
	.align		4
.L_101:
        /*0018*/ 	.byte	0x04, 0x17
        /*001a*/ 	.short	(.L_103 - .L_102)
.L_102:
        /*001c*/ 	.word	0x00000000
        /*0020*/ 	.short	0x0004
        /*0022*/ 	.short	0x001c
        /*0024*/ 	.byte	0x00, 0xf0, 0x11, 0x00


	//----- nvinfo : EIATTR_KPARAM_INFO
	.align		4
.L_103:
        /*0028*/ 	.byte	0x04, 0x17
        /*002a*/ 	.short	(.L_105 - .L_104)
.L_104:
        /*002c*/ 	.word	0x00000000
        /*0030*/ 	.short	0x0003
        /*0032*/ 	.short	0x0018
        /*0034*/ 	.byte	0x00, 0xf0, 0x11, 0x00


	//----- nvinfo : EIATTR_KPARAM_INFO
	.align		4
.L_105:
        /*0038*/ 	.byte	0x04, 0x17
        /*003a*/ 	.short	(.L_107 - .L_106)
.L_106:
        /*003c*/ 	.word	0x00000000
        /*0040*/ 	.short	0x0002
        /*0042*/ 	.short	0x0010
        /*0044*/ 	.byte	0x00, 0xf5, 0x21, 0x00


	//----- nvinfo : EIATTR_KPARAM_INFO
	.align		4
.L_107:
        /*0048*/ 	.byte	0x04, 0x17
        /*004a*/ 	.short	(.L_109 - .L_108)
.L_108:
        /*004c*/ 	.word	0x00000000
        /*0050*/ 	.short	0x0001
        /*0052*/ 	.short	0x0008
        /*0054*/ 	.byte	0x00, 0xf5, 0x21, 0x00


	//----- nvinfo : EIATTR_KPARAM_INFO
	.align		4
.L_109:
        /*0058*/ 	.byte	0x04, 0x17
        /*005a*/ 	.short	(.L_111 - .L_110)
.L_110:
        /*005c*/ 	.word	0x00000000
        /*0060*/ 	.short	0x0000
        /*0062*/ 	.short	0x0000
        /*0064*/ 	.byte	0x00, 0xf5, 0x21, 0x00


	//----- nvinfo : EIATTR_SPARSE_MMA_MASK
	.align		4
.L_111:
        /*0068*/ 	.byte	0x03, 0x50
        /*006a*/ 	.short	0x0000


	//----- nvinfo : EIATTR_MAXREG_COUNT
	.align		4
        /*006c*/ 	.byte	0x03, 0x1b
        /*006e*/ 	.short	0x00ff


	//----- nvinfo : EIATTR_NUM_BARRIERS
	.align		4
        /*0070*/ 	.byte	0x02, 0x4c
        /*0072*/ 	.byte	0x01
	.zero		1


	//----- nvinfo : EIATTR_MERCURY_ISA_VERSION
	.align		4
        /*0074*/ 	.byte	0x03, 0x5f
        /*0076*/ 	.short	0x0101


	//----- nvinfo : EIATTR_VRC_CTA_INIT_COUNT
	.align		4
        /*0078*/ 	.byte	0x02, 0x4a
	.zero		1
	.zero		1


	//----- nvinfo : EIATTR_EXIT_INSTR_OFFSETS
	.align		4
        /*007c*/ 	.byte	0x04, 0x1c
        /*007e*/ 	.short	(.L_113 - .L_112)


	//   ....[0]....
.L_112:
        /*0080*/ 	.word	0x000005e0


	//   ....[1]....
        /*0084*/ 	.word	0x00000630


	//----- nvinfo : EIATTR_CBANK_PARAM_SIZE
	.align		4
.L_113:
        /*0088*/ 	.byte	0x03, 0x19
        /*008a*/ 	.short	0x0024


	//----- nvinfo : EIATTR_PARAM_CBANK
	.align		4
        /*008c*/ 	.byte	0x04, 0x0a
        /*008e*/ 	.short	(.L_115 - .L_114)
	.align		4
.L_114:
        /*0090*/ 	.word	index@(.nv.constant0._Z23matmul_kernel_optimizedPKfS0_Pfiii)
        /*0094*/ 	.short	0x0380
        /*0096*/ 	.short	0x0024


	//----- nvinfo : EIATTR_SW_WAR
	.align		4
.L_115:
        /*0098*/ 	.byte	0x04, 0x36
        /*009a*/ 	.short	(.L_117 - .L_116)
.L_116:
        /*009c*/ 	.word	0x00000008
.L_117:


//--------------------- .nv.callgraph             --------------------------
	.section	.nv.callgraph,"",@"SHT_CUDA_CALLGRAPH"
	.align	4
	.sectionentsize	8
	.align		4
        /*0000*/ 	.word	0x00000000
	.align		4
        /*0004*/ 	.word	0xffffffff
	.align		4
        /*0008*/ 	.word	0x00000000
	.align		4
        /*000c*/ 	.word	0xfffffffe
	.align		4
        /*0010*/ 	.word	0x00000000
	.align		4
        /*0014*/ 	.word	0xfffffffd
	.align		4
        /*0018*/ 	.word	0x00000000
	.align		4
        /*001c*/ 	.word	0xfffffffc


//--------------------- .text._Z16transpose_kernelPKfPfii --------------------------
	.section	.text._Z16transpose_kernelPKfPfii,"ax",@progbits
	.align	128
        .global         _Z16transpose_kernelPKfPfii
        .type           _Z16transpose_kernelPKfPfii,@function
        .size           _Z16transpose_kernelPKfPfii,(.L_x_11 - _Z16transpose_kernelPKfPfii)
        .other          _Z16transpose_kernelPKfPfii,@"STO_CUDA_ENTRY STV_DEFAULT"
_Z16transpose_kernelPKfPfii:
.text._Z16transpose_kernelPKfPfii:
[----:B------:R-:W-:Y:S01]  /*0000*/  LDC R1, c[0x0][0x37c] ;  /* 0x0000df00ff017b82 */ /* 0x000fe20000000800 */
[----:B------:R-:W0:Y:S07]  /*0010*/  S2R R2, SR_TID.X ;  /* 0x0000000000027919 */ /* 0x000e2e0000002100 */
[----:B------:R-:W1:Y:S01]  /*0020*/  LDC R0, c[0x0][0x364] ;  /* 0x0000d900ff007b82 */ /* 0x000e620000000800 */
[----:B------:R-:W2:Y:S01]  /*0030*/  LDCU.64 UR6, c[0x0][0x390] ;  /* 0x00007200ff0677ac */ /* 0x000ea20008000a00 */
[----:B------:R-:W1:Y:S06]  /*0040*/  S2R R3, SR_TID.Y ;  /* 0x0000000000037919 */ /* 0x000e6c0000002200 */
[----:B------:R-:W0:Y:S08]  /*0050*/  S2UR UR5, SR_CTAID.X ;  /* 0x00000000000579c3 */ /* 0x000e300000002500 */
[----:B------:R-:W0:Y:S08]  /*0060*/  LDC R7, c[0x0][0x360] ;  /* 0x0000d800ff077b82 */ /* 0x000e300000000800 */
[----:B------:R-:W1:Y:S01]  /*0070*/  S2UR UR4, SR_CTAID.Y ;  /* 0x00000000000479c3 */ /* 0x000e620000002600 */
[----:B0-----:R-:W-:-:S05]  /*0080*/  IMAD R7, R7, UR5, R2 ;  /* 0x0000000507077c24 */ /* 0x001fca000f8e0202 */
[----:B--2---:R-:W-:Y:S01]  /*0090*/  ISETP.GE.AND P0, PT, R7, UR7, PT ;  /* 0x0000000707007c0c */ /* 0x004fe2000bf06270 */
[----:B-1----:R-:W-:-:S05]  /*00a0*/  IMAD R0, R0, UR4, R3 ;  /* 0x0000000400007c24 */ /* 0x002fca000f8e0203 */
[----:B------:R-:W-:-:S13]  /*00b0*/  ISETP.GE.OR P0, PT, R0, UR6, P0 ;  /* 0x0000000600007c0c */ /* 0x000fda0008706670 */
[----:B------:R-:W-:Y:S05]  /*00c0*/  @P0 EXIT ;  /* 0x000000000000094d */ /* 0x000fea0003800000 */
[----:B------:R-:W0:Y:S01]  /*00d0*/  LDC.64 R2, c[0x0][0x380] ;  /* 0x0000e000ff027b82 */ /* 0x000e220000000a00 */
[----:B------:R-:W1:Y:S01]  /*00e0*/  LDCU.64 UR4, c[0x0][0x358] ;  /* 0x00006b00ff0477ac */ /* 0x000e620008000a00 */
[----:B------:R-:W-:-:S04]  /*00f0*/  IMAD R5, R0, UR7, R7 ;  /* 0x0000000700057c24 */ /* 0x000fc8000f8e0207 */
[----:B0-----:R-:W-:Y:S02]  /*0100*/  IMAD.WIDE R2, R5, 0x4, R2 ;  /* 0x0000000405027825 */ /* 0x001fe400078e0202 */
[----:B------:R-:W0:Y:S04]  /*0110*/  LDC.64 R4, c[0x0][0x388] ;  /* 0x0000e200ff047b82 */ /* 0x000e280000000a00 */
[----:B-1----:R-:W2:Y:S01]  /*0120*/  LDG.E R3, desc[UR4][R2.64] ;  /* 0x0000000402037981 */ /* 0x002ea2000c1e1900 */
[----:B------:R-:W-:-:S04]  /*0130*/  IMAD R7, R7, UR6, R0 ;  /* 0x0000000607077c24 */ /* 0x000fc8000f8e0200 */
[----:B0-----:R-:W-:-:S05]  /*0140*/  IMAD.WIDE R4, R7, 0x4, R4 ;  /* 0x0000000407047825 */ /* 0x001fca00078e0204 */
[----:B--2---:R-:W-:Y:S01]  /*0150*/  STG.E desc[UR4][R4.64], R3 ;  /* 0x0000000304007986 */ /* 0x004fe2000c101904 */
[----:B------:R-:W-:Y:S05]  /*0160*/  EXIT ;  /* 0x000000000000794d */ /* 0x000fea0003800000 */
.L_x_0:
[----:B------:R-:W-:-:S00]  /*0170*/  BRA `(.L_x_0) ;  /* 0xfffffffc00fc7947 */ /* 0x000fc0000383ffff */
[----:B------:R-:W-:-:S00]  /*0180*/  NOP ;  /* 0x0000000000007918 */ /* 0x000fc00000000000 */
[----:B------:R-:W-:-:S00]  /*0190*/  NOP ;  /* 0x0000000000007918 */ /* 0x000fc00000000000 */
[----:B------:R-:W-:-:S00]  /*01a0*/  NOP ;  /* 0x0000000000007918 */ /* 0x000fc00000000000 */
[----:B------:R-:W-:-:S00]  /*01b0*/  NOP ;  /* 0x0000000000007918 */ /* 0x000fc00000000000 */
[----:B------:R-:W-:-:S00]  /*01c0*/  NOP ;  /* 0x0000000000007918 */ /* 0x000fc00000000000 */
[----:B------:R-:W-:-:S00]  /*01d0*/  NOP ;  /* 0x0000000000007918 */ /* 0x000fc00000000000 */
[----:B------:R-:W-:-:S00]  /*01e0*/  NOP ;  /* 0x0000000000007918 */ /* 0x000fc00000000000 */
[----:B------:R-:W-:-:S00]  /*01f0*/  NOP ;  /* 0x0000000000007918 */ /* 0x000fc00000000000 */
.L_x_11:


//--------------------- .text._Z22scalar_multiply_kernelPKffPfi --------------------------
	.section	.text._Z22scalar_multiply_kernelPKffPfi,"ax",@progbits
	.align	128
        .global         _Z22scalar_multiply_kernelPKffPfi
        .type           _Z22scalar_multiply_kernelPKffPfi,@function
        .size           _Z22scalar_multiply_kernelPKffPfi,(.L_x_12 - _Z22scalar_multiply_kernelPKffPfi)
        .other          _Z22scalar_multiply_kernelPKffPfi,@"STO_CUDA_ENTRY STV_DEFAULT"
_Z22scalar_multiply_kernelPKffPfi:
.text._Z22scalar_multiply_kernelPKffPfi:
[----:B------:R-:W-:Y:S01]  /*0000*/  LDC R1, c[0x0][0x37c] ;  /* 0x0000df00ff017b82 */ /* 0x000fe20000000800 */
[----:B------:R-:W0:Y:S07]  /*0010*/  S2R R0, SR_TID.X ;  /* 0x0000000000007919 */ /* 0x000e2e0000002100 */
[----:B------:R-:W0:Y:S01]  /*0020*/  S2UR UR4, SR_CTAID.X ;  /* 0x00000000000479c3 */ /* 0x000e220000002500 */
[----:B------:R-:W1:Y:S07]  /*0030*/  LDCU UR5, c[0x0][0x398] ;  /* 0x00007300ff0577ac */ /* 0x000e6e0008000800 */
[----:B------:R-:W0:Y:S02]  /*0040*/  LDC R7, c[0x0][0x360] ;  /* 0x0000d800ff077b82 */ /* 0x000e240000000800 */
[----:B0-----:R-:W-:-:S05]  /*0050*/  IMAD R7, R7, UR4, R0 ;  /* 0x0000000407077c24 */ /* 0x001fca000f8e0200 */
[----:B-1----:R-:W-:-:S13]  /*0060*/  ISETP.GE.AND P0, PT, R7, UR5, PT ;  /* 0x0000000507007c0c */ /* 0x002fda000bf06270 */
[----:B------:R-:W-:Y:S05]  /*0070*/  @P0 EXIT ;  /* 0x000000000000094d */ /* 0x000fea0003800000 */
[----:B------:R-:W0:Y:S01]  /*0080*/  LDC.64 R2, c[0x0][0x380] ;  /* 0x0000e000ff027b82 */ /* 0x000e220000000a00 */
[----:B------:R-:W1:Y:S01]  /*0090*/  LDCU.64 UR4, c[0x0][0x358] ;  /* 0x00006b00ff0477ac */ /* 0x000e620008000a00 */
[----:B------:R-:W2:Y:S06]  /*00a0*/  LDCU UR6, c[0x0][0x388] ;  /* 0x00007100ff0677ac */ /* 0x000eac0008000800 */
[----:B------:R-:W3:Y:S01]  /*00b0*/  LDC.64 R4, c[0x0][0x390] ;  /* 0x0000e400ff047b82 */ /* 0x000ee20000000a00 */
[----:B0-----:R-:W-:-:S06]  /*00c0*/  IMAD.WIDE R2, R7, 0x4, R2 ;  /* 0x0000000407027825 */ /* 0x001fcc00078e0202 */
[----:B-1----:R-:W2:Y:S01]  /*00d0*/  LDG.E R2, desc[UR4][R2.64] ;  /* 0x0000000402027981 */ /* 0x002ea2000c1e1900 */
[----:B---3--:R-:W-:-:S04]  /*00e0*/  IMAD.WIDE R4, R7, 0x4, R4 ;  /* 0x0000000407047825 */ /* 0x008fc800078e0204 */
[----:B--2---:R-:W-:-:S05]  /*00f0*/  FMUL R7, R2, UR6 ;  /* 0x0000000602077c20 */ /* 0x004fca0008400000 */
[----:B------:R-:W-:Y:S01]  /*0100*/  STG.E desc[UR4][R4.64], R7 ;  /* 0x0000000704007986 */ /* 0x000fe2000c101904 */
[----:B------:R-:W-:Y:S05]  /*0110*/  EXIT ;  /* 0x000000000000794d */ /* 0x000fea0003800000 */
.L_x_1:
        /* <DEDUP_REMOVED lines=14> */
.L_x_12:


//--------------------- .text._Z10add_kernelPKfS0_Pfi --------------------------
	.section	.text._Z10add_kernelPKfS0_Pfi,"ax",@progbits
	.align	128
        .global         _Z10add_kernelPKfS0_Pfi
        .type           _Z10add_kernelPKfS0_Pfi,@function
        .size           _Z10add_kernelPKfS0_Pfi,(.L_x_13 - _Z10add_kernelPKfS0_Pfi)
        .other          _Z10add_kernelPKfS0_Pfi,@"STO_CUDA_ENTRY STV_DEFAULT"
_Z10add_kernelPKfS0_Pfi:
.text._Z10add_kernelPKfS0_Pfi:
        /* <DEDUP_REMOVED lines=9> */
[----:B------:R-:W1:Y:S07]  /*0090*/  LDCU.64 UR4, c[0x0][0x358] ;  /* 0x00006b00ff0477ac */ /* 0x000e6e0008000a00 */
[----:B------:R-:W2:Y:S08]  /*00a0*/  LDC.64 R4, c[0x0][0x388] ;  /* 0x0000e200ff047b82 */ /* 0x000eb00000000a00 */
[----:B------:R-:W3:Y:S01]  /*00b0*/  LDC.64 R6, c[0x0][0x390] ;  /* 0x0000e400ff067b82 */ /* 0x000ee20000000a00 */
[----:B0-----:R-:W-:-:S06]  /*00c0*/  IMAD.WIDE R2, R9, 0x4, R2 ;  /* 0x0000000409027825 */ /* 0x001fcc00078e0202 */
[----:B-1----:R-:W4:Y:S01]  /*00d0*/  LDG.E R2, desc[UR4][R2.64] ;  /* 0x0000000402027981 */ /* 0x002f22000c1e1900 */
[----:B--2---:R-:W-:-:S06]  /*00e0*/  IMAD.WIDE R4, R9, 0x4, R4 ;  /* 0x0000000409047825 */ /* 0x004fcc00078e0204 */
[----:B------:R-:W4:Y:S01]  /*00f0*/  LDG.E R5, desc[UR4][R4.64] ;  /* 0x0000000404057981 */ /* 0x000f22000c1e1900 */
[----:B---3--:R-:W-:-:S04]  /*0100*/  IMAD.WIDE R6, R9, 0x4, R6 ;  /* 0x0000000409067825 */ /* 0x008fc800078e0206 */
[----:B----4-:R-:W-:-:S05]  /*0110*/  FADD R9, R2, R5 ;  /* 0x0000000502097221 */ /* 0x010fca0000000000 */
[----:B------:R-:W-:Y:S01]  /*0120*/  STG.E desc[UR4][R6.64], R9 ;  /* 0x0000000906007986 */ /* 0x000fe2000c101904 */
[----:B------:R-:W-:Y:S05]  /*0130*/  EXIT ;  /* 0x000000000000794d */ /* 0x000fea0003800000 */
.L_x_2:
        /* <DEDUP_REMOVED lines=12> */
.L_x_13:


//--------------------- .text._Z19matmul_kernel_naivePKfS0_Pfiii --------------------------
	.section	.text._Z19matmul_kernel_naivePKfS0_Pfiii,"ax",@progbits
	.align	128
        .global         _Z19matmul_kernel_naivePKfS0_Pfiii
        .type           _Z19matmul_kernel_naivePKfS0_Pfiii,@function
        .size           _Z19matmul_kernel_naivePKfS0_Pfiii,(.L_x_14 - _Z19matmul_kernel_naivePKfS0_Pfiii)
        .other          _Z19matmul_kernel_naivePKfS0_Pfiii,@"STO_CUDA_ENTRY STV_DEFAULT"
_Z19matmul_kernel_naivePKfS0_Pfiii:
.text._Z19matmul_kernel_naivePKfS0_Pfiii:
[----:B------:R-:W-:Y:S01]  /*0000*/  LDC R1, c[0x0][0x37c] ;  /* 0x0000df00ff017b82 */ /* 0x000fe20000000800 */
[----:B------:R-:W0:Y:S07]  /*0010*/  S2R R5, SR_TID.X ;  /* 0x0000000000057919 */ /* 0x000e2e0000002100 */
[----:B------:R-:W1:Y:S01]  /*0020*/  LDC R19, c[0x0][0x364] ;  /* 0x0000d900ff137b82 */ /* 0x000e620000000800 */
[----:B------:R-:W1:Y:S07]  /*0030*/  S2R R4, SR_TID.Y ;  /* 0x0000000000047919 */ /* 0x000e6e0000002200 */
[----:B------:R-:W0:Y:S08]  /*0040*/  S2UR UR5, SR_CTAID.X ;  /* 0x00000000000579c3 */ /* 0x000e300000002500 */
[----:B------:R-:W0:Y:S08]  /*0050*/  LDC R0, c[0x0][0x360] ;  /* 0x0000d800ff007b82 */ /* 0x000e300000000800 */
[----:B------:R-:W1:Y:S08]  /*0060*/  S2UR UR4, SR_CTAID.Y ;  /* 0x00000000000479c3 */ /* 0x000e700000002600 */
[----:B------:R-:W2:Y:S01]  /*0070*/  LDC.64 R2, c[0x0][0x398] ;  /* 0x0000e600ff027b82 */ /* 0x000ea20000000a00 */
[----:B0-----:R-:W-:-:S02]  /*0080*/  IMAD R0, R0, UR5, R5 ;  /* 0x0000000500007c24 */ /* 0x001fc4000f8e0205 */
[----:B-1----:R-:W-:-:S03]  /*0090*/  IMAD R19, R19, UR4, R4 ;  /* 0x0000000413137c24 */ /* 0x002fc6000f8e0204 */
[----:B--2---:R-:W-:-:S04]  /*00a0*/  ISETP.GE.AND P0, PT, R0, R3, PT ;  /* 0x000000030000720c */ /* 0x004fc80003f06270 */
[----:B------:R-:W-:-:S13]  /*00b0*/  ISETP.GE.OR P0, PT, R19, R2, P0 ;  /* 0x000000021300720c */ /* 0x000fda0000706670 */
[----:B------:R-:W-:Y:S05]  /*00c0*/  @P0 EXIT ;  /* 0x000000000000094d */ /* 0x000fea0003800000 */
[----:B------:R-:W0:Y:S01]  /*00d0*/  LDC R2, c[0x0][0x3a0] ;  /* 0x0000e800ff027b82 */ /* 0x000e220000000800 */
[----:B------:R-:W1:Y:S01]  /*00e0*/  LDCU.64 UR4, c[0x0][0x358] ;  /* 0x00006b00ff0477ac */ /* 0x000e620008000a00 */
[----:B------:R-:W-:Y:S01]  /*00f0*/  HFMA2 R24, -RZ, RZ, 0, 0 ;  /* 0x00000000ff187431 */ /* 0x000fe200000001ff */
[----:B0-----:R-:W-:-:S13]  /*0100*/  ISETP.GE.AND P0, PT, R2, 0x1, PT ;  /* 0x000000010200780c */ /* 0x001fda0003f06270 */
[----:B-1----:R-:W-:Y:S05]  /*0110*/  @!P0 BRA `(.L_x_3) ;  /* 0x0000000400e08947 */ /* 0x002fea0003800000 */
[C---:B------:R-:W-:Y:S01]  /*0120*/  ISETP.GE.U32.AND P1, PT, R2.reuse, 0x8, PT ;  /* 0x000000080200780c */ /* 0x040fe20003f26070 */
[----:B------:R-:W-:Y:S01]  /*0130*/  IMAD R20, R19, R2, RZ ;  /* 0x0000000213147224 */ /* 0x000fe200078e02ff */
[----:B------:R-:W-:Y:S02]  /*0140*/  LOP3.LUT R27, R2, 0x7, RZ, 0xc0, !PT ;  /* 0x00000007021b7812 */ /* 0x000fe400078ec0ff */
[----:B------:R-:W-:Y:S02]  /*0150*/  MOV R24, RZ ;  /* 0x000000ff00187202 */ /* 0x000fe40000000f00 */
[----:B------:R-:W-:Y:S02]  /*0160*/  ISETP.NE.AND P0, PT, R27, RZ, PT ;  /* 0x000000ff1b00720c */ /* 0x000fe40003f05270 */
[----:B------:R-:W-:-:S05]  /*0170*/  MOV R21, RZ ;  /* 0x000000ff00157202 */ /* 0x000fca0000000f00 */
[----:B------:R-:W-:Y:S06]  /*0180*/  @!P1 BRA `(.L_x_4) ;  /* 0x0000000000c49947 */ /* 0x000fec0003800000 */
[----:B------:R-:W0:Y:S01]  /*0190*/  LDC.64 R4, c[0x0][0x380] ;  /* 0x0000e000ff047b82 */ /* 0x000e220000000a00 */
[----:B------:R-:W-:Y:S02]  /*01a0*/  LOP3.LUT R21, R2, 0x7ffffff8, RZ, 0xc0, !PT ;  /* 0x7ffffff802157812 */ /* 0x000fe400078ec0ff */
[----:B------:R-:W-:Y:S02]  /*01b0*/  MOV R24, RZ ;  /* 0x000000ff00187202 */ /* 0x000fe40000000f00 */
[----:B------:R-:W-:Y:S02]  /*01c0*/  MOV R18, R0 ;  /* 0x0000000000127202 */ /* 0x000fe40000000f00 */
[----:B------:R-:W-:Y:S01]  /*01d0*/  IADD3 R22, PT, PT, -R21, RZ, RZ ;  /* 0x000000ff15167210 */ /* 0x000fe20007ffe1ff */
[----:B0-----:R-:W-:-:S03]  /*01e0*/  IMAD.WIDE.U32 R4, R20, 0x4, R4 ;  /* 0x0000000414047825 */ /* 0x001fc600078e0004 */
[----:B------:R-:W-:-:S04]  /*01f0*/  IADD3 R6, P1, PT, R4, 0x10, RZ ;  /* 0x0000001004067810 */ /* 0x000fc80007f3e0ff */
[----:B------:R-:W-:-:S09]  /*0200*/  IADD3.X R7, PT, PT, RZ, R5, RZ, P1, !PT ;  /* 0x00000005ff077210 */ /* 0x000fd20000ffe4ff */
.L_x_5:
[----:B------:R-:W0:Y:S01]  /*0210*/  LDC.64 R16, c[0x0][0x388] ;  /* 0x0000e200ff107b82 */ /* 0x000e220000000a00 */
[----:B------:R-:W-:Y:S02]  /*0220*/  MOV R4, R6 ;  /* 0x0000000600047202 */ /* 0x000fe40000000f00 */
[----:B------:R-:W-:-:S05]  /*0230*/  MOV R5, R7 ;  /* 0x0000000700057202 */ /* 0x000fca0000000f00 */
[----:B------:R-:W2:Y:S04]  /*0240*/  LDG.E R25, desc[UR4][R4.64+-0x10] ;  /* 0xfffff00404197981 */ /* 0x000ea8000c1e1900 */
[----:B------:R-:W3:Y:S04]  /*0250*/  LDG.E R23, desc[UR4][R4.64+-0xc] ;  /* 0xfffff40404177981 */ /* 0x000ee8000c1e1900 */
[----:B------:R-:W4:Y:S04]  /*0260*/  LDG.E R29, desc[UR4][R4.64+-0x8] ;  /* 0xfffff804041d7981 */ /* 0x000f28000c1e1900 */
[----:B------:R-:W5:Y:S01]  /*0270*/  LDG.E R28, desc[UR4][R4.64+-0x4] ;  /* 0xfffffc04041c7981 */ /* 0x000f62000c1e1900 */
[----:B0-----:R-:W-:-:S05]  /*0280*/  IMAD.WIDE R16, R18, 0x4, R16 ;  /* 0x0000000412107825 */ /* 0x001fca00078e0210 */
[----:B------:R0:W2:Y:S01]  /*0290*/  LDG.E R26, desc[UR4][R16.64] ;  /* 0x00000004101a7981 */ /* 0x0000a2000c1e1900 */
[----:B------:R-:W-:-:S04]  /*02a0*/  IMAD.WIDE R14, R3, 0x4, R16 ;  /* 0x00000004030e7825 */ /* 0x000fc800078e0210 */
[C---:B------:R-:W-:Y:S02]  /*02b0*/  IMAD.WIDE R6, R3.reuse, 0x4, R14 ;  /* 0x0000000403067825 */ /* 0x040fe400078e020e */
[----:B------:R-:W3:Y:S02]  /*02c0*/  LDG.E R14, desc[UR4][R14.64] ;  /* 0x000000040e0e7981 */ /* 0x000ee4000c1e1900 */
[C---:B------:R-:W-:Y:S02]  /*02d0*/  IMAD.WIDE R10, R3.reuse, 0x4, R6 ;  /* 0x00000004030a7825 */ /* 0x040fe400078e0206 */
[----:B------:R-:W4:Y:S02]  /*02e0*/  LDG.E R6, desc[UR4][R6.64] ;  /* 0x0000000406067981 */ /* 0x000f24000c1e1900 */
[C---:B------:R-:W-:Y:S02]  /*02f0*/  IMAD.WIDE R8, R3.reuse, 0x4, R10 ;  /* 0x0000000403087825 */ /* 0x040fe400078e020a */
[----:B------:R-:W5:Y:S02]  /*0300*/  LDG.E R10, desc[UR4][R10.64] ;  /* 0x000000040a0a7981 */ /* 0x000f64000c1e1900 */
[----:B------:R-:W-:-:S02]  /*0310*/  IMAD.WIDE R12, R3, 0x4, R8 ;  /* 0x00000004030c7825 */ /* 0x000fc400078e0208 */
[----:B------:R-:W5:Y:S04]  /*0320*/  LDG.E R7, desc[UR4][R4.64] ;  /* 0x0000000404077981 */ /* 0x000f68000c1e1900 */
[----:B------:R-:W5:Y:S01]  /*0330*/  LDG.E R8, desc[UR4][R8.64] ;  /* 0x0000000408087981 */ /* 0x000f62000c1e1900 */
[----:B0-----:R-:W-:-:S03]  /*0340*/  IMAD.WIDE R16, R3, 0x4, R12 ;  /* 0x0000000403107825 */ /* 0x001fc600078e020c */
[----:B------:R-:W5:Y:S04]  /*0350*/  LDG.E R12, desc[UR4][R12.64] ;  /* 0x000000040c0c7981 */ /* 0x000f68000c1e1900 */
[----:B------:R-:W5:Y:S04]  /*0360*/  LDG.E R15, desc[UR4][R16.64] ;  /* 0x00000004100f7981 */ /* 0x000f68000c1e1900 */
[----:B------:R-:W5:Y:S04]  /*0370*/  LDG.E R9, desc[UR4][R4.64+0x4] ;  /* 0x0000040404097981 */ /* 0x000f68000c1e1900 */
[----:B------:R-:W5:Y:S01]  /*0380*/  LDG.E R11, desc[UR4][R4.64+0xc] ;  /* 0x00000c04040b7981 */ /* 0x000f62000c1e1900 */
[----:B--2---:R-:W-:Y:S01]  /*0390*/  FFMA R26, R25, R26, R24 ;  /* 0x0000001a191a7223 */ /* 0x004fe20000000018 */
[----:B------:R-:W-:-:S02]  /*03a0*/  IMAD.WIDE R24, R3, 0x4, R16 ;  /* 0x0000000403187825 */ /* 0x000fc400078e0210 */
[----:B------:R-:W2:Y:S04]  /*03b0*/  LDG.E R16, desc[UR4][R4.64+0x8] ;  /* 0x0000080404107981 */ /* 0x000ea8000c1e1900 */
[----:B------:R-:W2:Y:S01]  /*03c0*/  LDG.E R24, desc[UR4][R24.64] ;  /* 0x0000000418187981 */ /* 0x000ea2000c1e1900 */
[----:B---3--:R-:W-:Y:S01]  /*03d0*/  FFMA R14, R23, R14, R26 ;  /* 0x0000000e170e7223 */ /* 0x008fe2000000001a */
[----:B------:R-:W-:-:S03]  /*03e0*/  IADD3 R22, PT, PT, R22, 0x8, RZ ;  /* 0x0000000816167810 */ /* 0x000fc60007ffe0ff */
[----:B----4-:R-:W-:Y:S01]  /*03f0*/  FFMA R29, R29, R6, R14 ;  /* 0x000000061d1d7223 */ /* 0x010fe2000000000e */
[----:B------:R-:W-:-:S03]  /*0400*/  ISETP.NE.AND P1, PT, R22, RZ, PT ;  /* 0x000000ff1600720c */ /* 0x000fc60003f25270 */
[----:B-----5:R-:W-:Y:S01]  /*0410*/  FFMA R10, R28, R10, R29 ;  /* 0x0000000a1c0a7223 */ /* 0x020fe2000000001d */
[----:B------:R-:W-:-:S03]  /*0420*/  IADD3 R6, P2, PT, R4, 0x20, RZ ;  /* 0x0000002004067810 */ /* 0x000fc60007f5e0ff */
[----:B------:R-:W-:Y:S01]  /*0430*/  FFMA R8, R7, R8, R10 ;  /* 0x0000000807087223 */ /* 0x000fe2000000000a */
[----:B------:R-:W-:Y:S02]  /*0440*/  IADD3.X R7, PT, PT, RZ, R5, RZ, P2, !PT ;  /* 0x00000005ff077210 */ /* 0x000fe400017fe4ff */
[----:B------:R-:W-:Y:S01]  /*0450*/  LEA R18, R3, R18, 0x3 ;  /* 0x0000001203127211 */ /* 0x000fe200078e18ff */
[----:B------:R-:W-:-:S04]  /*0460*/  FFMA R9, R9, R12, R8 ;  /* 0x0000000c09097223 */ /* 0x000fc80000000008 */
[----:B--2---:R-:W-:-:S04]  /*0470*/  FFMA R16, R16, R15, R9 ;  /* 0x0000000f10107223 */ /* 0x004fc80000000009 */
[----:B------:R-:W-:Y:S01]  /*0480*/  FFMA R24, R11, R24, R16 ;  /* 0x000000180b187223 */ /* 0x000fe20000000010 */
[----:B------:R-:W-:Y:S06]  /*0490*/  @P1 BRA `(.L_x_5) ;  /* 0xfffffffc005c1947 */ /* 0x000fec000383ffff */
.L_x_4:
[----:B------:R-:W-:Y:S05]  /*04a0*/  @!P0 BRA `(.L_x_3) ;  /* 0x0000000000fc8947 */ /* 0x000fea0003800000 */
[----:B------:R-:W-:Y:S02]  /*04b0*/  ISETP.GE.U32.AND P1, PT, R27, 0x4, PT ;  /* 0x000000041b00780c */ /* 0x000fe40003f26070 */
[----:B------:R-:W-:-:S04]  /*04c0*/  LOP3.LUT R16, R2, 0x3, RZ, 0xc0, !PT ;  /* 0x0000000302107812 */ /* 0x000fc800078ec0ff */
[----:B------:R-:W-:-:S07]  /*04d0*/  ISETP.NE.AND P0, PT, R16, RZ, PT ;  /* 0x000000ff1000720c */ /* 0x000fce0003f05270 */
[----:B------:R-:W-:Y:S06]  /*04e0*/  @!P1 BRA `(.L_x_6) ;  /* 0x00000000006c9947 */ /* 0x000fec0003800000 */
[----:B------:R-:W0:Y:S01]  /*04f0*/  LDC.64 R6, c[0x0][0x388] ;  /* 0x0000e200ff067b82 */ /* 0x000e220000000a00 */
[----:B------:R-:W1:Y:S01]  /*0500*/  LDCU.64 UR6, c[0x0][0x380] ;  /* 0x00007000ff0677ac */ /* 0x000e620008000a00 */
[----:B------:R-:W-:Y:S01]  /*0510*/  IMAD R9, R21, R3, R0 ;  /* 0x0000000315097224 */ /* 0x000fe200078e0200 */
[CC--:B------:R-:W-:Y:S02]  /*0520*/  IADD3 R5, PT, PT, R20.reuse, R21.reuse, RZ ;  /* 0x0000001514057210 */ /* 0x0c0fe40007ffe0ff */
[----:B------:R-:W-:-:S03]  /*0530*/  IADD3 R10, P1, PT, R20, R21, RZ ;  /* 0x00000015140a7210 */ /* 0x000fc60007f3e0ff */
[----:B------:R-:W2:Y:S01]  /*0540*/  LDC.64 R14, c[0x0][0x380] ;  /* 0x0000e000ff0e7b82 */ /* 0x000ea20000000a00 */
[----:B0-----:R-:W-:-:S04]  /*0550*/  IMAD.WIDE R6, R9, 0x4, R6 ;  /* 0x0000000409067825 */ /* 0x001fc800078e0206 */
[----:B------:R-:W-:Y:S02]  /*0560*/  IMAD.WIDE R8, R3, 0x4, R6 ;  /* 0x0000000403087825 */ /* 0x000fe400078e0206 */
[----:B------:R-:W3:Y:S02]  /*0570*/  LDG.E R6, desc[UR4][R6.64] ;  /* 0x0000000406067981 */ /* 0x000ee4000c1e1900 */
[----:B--2---:R-:W-:Y:S01]  /*0580*/  IMAD.WIDE.U32 R14, R5, 0x4, R14 ;  /* 0x00000004050e7825 */ /* 0x004fe200078e000e */
[----:B------:R-:W-:Y:S02]  /*0590*/  IADD3.X R5, PT, PT, RZ, RZ, RZ, P1, !PT ;  /* 0x000000ffff057210 */ /* 0x000fe40000ffe4ff */
[----:B-1----:R-:W-:-:S03]  /*05a0*/  LEA R4, P1, R10, UR6, 0x2 ;  /* 0x000000060a047c11 */ /* 0x002fc6000f8210ff */
[----:B------:R-:W3:Y:S01]  /*05b0*/  LDG.E R15, desc[UR4][R14.64] ;  /* 0x000000040e0f7981 */ /* 0x000ee2000c1e1900 */
[----:B------:R-:W-:Y:S01]  /*05c0*/  LEA.HI.X R5, R10, UR7, R5, 0x2, P1 ;  /* 0x000000070a057c11 */ /* 0x000fe200088f1405 */
[C---:B------:R-:W-:Y:S02]  /*05d0*/  IMAD.WIDE R10, R3.reuse, 0x4, R8 ;  /* 0x00000004030a7825 */ /* 0x040fe400078e0208 */
[----:B------:R-:W2:Y:S04]  /*05e0*/  LDG.E R8, desc[UR4][R8.64] ;  /* 0x0000000408087981 */ /* 0x000ea8000c1e1900 */
[----:B------:R-:W2:Y:S01]  /*05f0*/  LDG.E R17, desc[UR4][R4.64+0x4] ;  /* 0x0000040404117981 */ /* 0x000ea2000c1e1900 */
[----:B------:R-:W-:-:S03]  /*0600*/  IMAD.WIDE R12, R3, 0x4, R10 ;  /* 0x00000004030c7825 */ /* 0x000fc600078e020a */
[----:B------:R-:W4:Y:S04]  /*0610*/  LDG.E R22, desc[UR4][R10.64] ;  /* 0x000000040a167981 */ /* 0x000f28000c1e1900 */
[----:B------:R-:W4:Y:S04]  /*0620*/  LDG.E R18, desc[UR4][R4.64+0x8] ;  /* 0x0000080404127981 */ /* 0x000f28000c1e1900 */
[----:B------:R-:W5:Y:S04]  /*0630*/  LDG.E R26, desc[UR4][R4.64+0xc] ;  /* 0x00000c04041a7981 */ /* 0x000f68000c1e1900 */
[----:B------:R-:W5:Y:S01]  /*0640*/  LDG.E R12, desc[UR4][R12.64] ;  /* 0x000000040c0c7981 */ /* 0x000f62000c1e1900 */
[----:B------:R-:W-:Y:S01]  /*0650*/  IADD3 R21, PT, PT, R21, 0x4, RZ ;  /* 0x0000000415157810 */ /* 0x000fe20007ffe0ff */
[----:B---3--:R-:W-:-:S04]  /*0660*/  FFMA R24, R15, R6, R24 ;  /* 0x000000060f187223 */ /* 0x008fc80000000018 */
[----:B--2---:R-:W-:-:S04]  /*0670*/  FFMA R17, R17, R8, R24 ;  /* 0x0000000811117223 */ /* 0x004fc80000000018 */
[----:B----4-:R-:W-:-:S04]  /*0680*/  FFMA R17, R18, R22, R17 ;  /* 0x0000001612117223 */ /* 0x010fc80000000011 */
[----:B-----5:R-:W-:-:S07]  /*0690*/  FFMA R24, R26, R12, R17 ;  /* 0x0000000c1a187223 */ /* 0x020fce0000000011 */
.L_x_6:
[----:B------:R-:W-:Y:S05]  /*06a0*/  @!P0 BRA `(.L_x_3) ;  /* 0x00000000007c8947 */ /* 0x000fea0003800000 */
[----:B------:R-:W-:Y:S01]  /*06b0*/  ISETP.NE.AND P1, PT, R16, 0x1, PT ;  /* 0x000000011000780c */ /* 0x000fe20003f25270 */
[----:B------:R-:W0:Y:S01]  /*06c0*/  LDC.64 R12, c[0x0][0x380] ;  /* 0x0000e000ff0c7b82 */ /* 0x000e220000000a00 */
[----:B------:R-:W-:-:S04]  /*06d0*/  LOP3.LUT R2, R2, 0x1, RZ, 0xc0, !PT ;  /* 0x0000000102027812 */ /* 0x000fc800078ec0ff */
[----:B------:R-:W-:-:S03]  /*06e0*/  ISETP.NE.U32.AND P0, PT, R2, 0x1, PT ;  /* 0x000000010200780c */ /* 0x000fc60003f05070 */
[----:B------:R-:W1:Y:S04]  /*06f0*/  LDC.64 R10, c[0x0][0x388] ;  /* 0x0000e200ff0a7b82 */ /* 0x000e680000000a00 */
[CC--:B------:R-:W-:Y:S02]  /*0700*/  @P1 IADD3 R15, PT, PT, R20.reuse, R21.reuse, RZ ;  /* 0x00000015140f1210 */ /* 0x0c0fe40007ffe0ff */
[----:B------:R-:W-:Y:S02]  /*0710*/  @P1 IADD3 R2, P2, PT, R20, R21, RZ ;  /* 0x0000001514021210 */ /* 0x000fe40007f5e0ff */
[----:B------:R-:W2:Y:S02]  /*0720*/  @P1 LDC.64 R4, c[0x0][0x380] ;  /* 0x0000e000ff041b82 */ /* 0x000ea40000000a00 */
[----:B------:R-:W-:-:S06]  /*0730*/  @P1 IADD3.X R14, PT, PT, RZ, RZ, RZ, P2, !PT ;  /* 0x000000ffff0e1210 */ /* 0x000fcc00017fe4ff */
[----:B------:R-:W3:Y:S01]  /*0740*/  LDC.64 R6, c[0x0][0x380] ;  /* 0x0000e000ff067b82 */ /* 0x000ee20000000a00 */
[----:B0-----:R-:W-:-:S04]  /*0750*/  @P1 IMAD.WIDE.U32 R12, R15, 0x4, R12 ;  /* 0x000000040f0c1825 */ /* 0x001fc800078e000c */
[C---:B------:R-:W-:Y:S01]  /*0760*/  @P1 IMAD R15, R21.reuse, R3, R0 ;  /* 0x00000003150f1224 */ /* 0x040fe200078e0200 */
[----:B------:R-:W-:Y:S01]  /*0770*/  @P1 IADD3 R21, PT, PT, R21, 0x2, RZ ;  /* 0x0000000215151810 */ /* 0x000fe20007ffe0ff */
[----:B------:R-:W4:Y:S01]  /*0780*/  @P1 LDG.E R13, desc[UR4][R12.64] ;  /* 0x000000040c0d1981 */ /* 0x000f22000c1e1900 */
[----:B------:R-:W0:Y:S01]  /*0790*/  LDC.64 R8, c[0x0][0x388] ;  /* 0x0000e200ff087b82 */ /* 0x000e220000000a00 */
[----:B-1----:R-:W-:Y:S01]  /*07a0*/  @P1 IMAD.WIDE R10, R15, 0x4, R10 ;  /* 0x000000040f0a1825 */ /* 0x002fe200078e020a */
[----:B------:R-:W-:Y:S02]  /*07b0*/  @!P0 IADD3 R17, PT, PT, R20, R21, RZ ;  /* 0x0000001514118210 */ /* 0x000fe40007ffe0ff */
[----:B--2---:R-:W-:Y:S01]  /*07c0*/  @P1 LEA R4, P2, R2, R4, 0x2 ;  /* 0x0000000402041211 */ /* 0x004fe200078410ff */
[----:B------:R-:W-:-:S03]  /*07d0*/  @!P0 IMAD R21, R21, R3, R0 ;  /* 0x0000000315158224 */ /* 0x000fc600078e0200 */
[----:B------:R-:W-:Y:S01]  /*07e0*/  @P1 LEA.HI.X R5, R2, R5, R14, 0x2, P2 ;  /* 0x0000000502051211 */ /* 0x000fe200010f140e */
[----:B------:R-:W-:Y:S01]  /*07f0*/  @P1 IMAD.WIDE R14, R3, 0x4, R10 ;  /* 0x00000004030e1825 */ /* 0x000fe200078e020a */
[----:B------:R-:W4:Y:S03]  /*0800*/  @P1 LDG.E R2, desc[UR4][R10.64] ;  /* 0x000000040a021981 */ /* 0x000f26000c1e1900 */
[----:B---3--:R-:W-:Y:S01]  /*0810*/  @!P0 IMAD.WIDE.U32 R6, R17, 0x4, R6 ;  /* 0x0000000411068825 */ /* 0x008fe200078e0006 */
[----:B------:R-:W2:Y:S04]  /*0820*/  @P1 LDG.E R5, desc[UR4][R4.64+0x4] ;  /* 0x0000040404051981 */ /* 0x000ea8000c1e1900 */
[----:B------:R-:W2:Y:S01]  /*0830*/  @P1 LDG.E R14, desc[UR4][R14.64] ;  /* 0x000000040e0e1981 */ /* 0x000ea2000c1e1900 */
[----:B0-----:R-:W-:-:S03]  /*0840*/  @!P0 IMAD.WIDE R8, R21, 0x4, R8 ;  /* 0x0000000415088825 */ /* 0x001fc600078e0208 */
[----:B------:R-:W3:Y:S04]  /*0850*/  @!P0 LDG.E R7, desc[UR4][R6.64] ;  /* 0x0000000406078981 */ /* 0x000ee8000c1e1900 */
[----:B------:R-:W3:Y:S01]  /*0860*/  @!P0 LDG.E R8, desc[UR4][R8.64] ;  /* 0x0000000408088981 */ /* 0x000ee2000c1e1900 */
[----:B----4-:R-:W-:-:S04]  /*0870*/  @P1 FFMA R2, R13, R2, R24 ;  /* 0x000000020d021223 */ /* 0x010fc80000000018 */
[----:B--2---:R-:W-:-:S04]  /*0880*/  @P1 FFMA R24, R5, R14, R2 ;  /* 0x0000000e05181223 */ /* 0x004fc80000000002 */
[----:B---3--:R-:W-:-:S07]  /*0890*/  @!P0 FFMA R24, R7, R8, R24 ;  /* 0x0000000807188223 */ /* 0x008fce0000000018 */
.L_x_3:
[----:B------:R-:W0:Y:S01]  /*08a0*/  LDC.64 R4, c[0x0][0x390] ;  /* 0x0000e400ff047b82 */ /* 0x000e220000000a00 */
[----:B------:R-:W-:-:S04]  /*08b0*/  IMAD R3, R19, R3, R0 ;  /* 0x0000000313037224 */ /* 0x000fc800078e0200 */
[----:B0-----:R-:W-:-:S05]  /*08c0*/  IMAD.WIDE R2, R3, 0x4, R4 ;  /* 0x0000000403027825 */ /* 0x001fca00078e0204 */
[----:B------:R-:W-:Y:S01]  /*08d0*/  STG.E desc[UR4][R2.64], R24 ;  /* 0x0000001802007986 */ /* 0x000fe2000c101904 */
[----:B------:R-:W-:Y:S05]  /*08e0*/  EXIT ;  /* 0x000000000000794d */ /* 0x000fea0003800000 */
.L_x_7:
        /* <DEDUP_REMOVED lines=9> */
.L_x_14:


//--------------------- .text._Z23matmul_kernel_optimizedPKfS0_Pfiii --------------------------
	.section	.text._Z23matmul_kernel_optimizedPKfS0_Pfiii,"ax",@progbits
	.align	128
        .global         _Z23matmul_kernel_optimizedPKfS0_Pfiii
        .type           _Z23matmul_kernel_optimizedPKfS0_Pfiii,@function
        .size           _Z23matmul_kernel_optimizedPKfS0_Pfiii,(.L_x_15 - _Z23matmul_kernel_optimizedPKfS0_Pfiii)
        .other          _Z23matmul_kernel_optimizedPKfS0_Pfiii,@"STO_CUDA_ENTRY STV_DEFAULT"
_Z23matmul_kernel_optimizedPKfS0_Pfiii:
.text._Z23matmul_kernel_optimizedPKfS0_Pfiii:
[----:B------:R-:W-:Y:S01]  /*0000*/  LDC R1, c[0x0][0x37c] ;  /* 0x0000df00ff017b82 */ /* 0x000fe20000000800 */
[----:B------:R-:W0:Y:S01]  /*0010*/  S2R R2, SR_CTAID.Y ;  /* 0x0000000000027919 */ /* 0x000e220000002600 */
[----:B------:R-:W1:Y:S01]  /*0020*/  LDCU UR10, c[0x0][0x3a0] ;  /* 0x00007400ff0a77ac */ /* 0x000e620008000800 */
[----:B------:R-:W-:Y:S01]  /*0030*/  HFMA2 R21, -RZ, RZ, 0, 0 ;  /* 0x00000000ff157431 */ /* 0x000fe200000001ff */
[----:B------:R-:W0:Y:S01]  /*0040*/  S2R R0, SR_TID.Y ;  /* 0x0000000000007919 */ /* 0x000e220000002200 */
[----:B------:R-:W2:Y:S01]  /*0050*/  LDCU.64 UR8, c[0x0][0x358] ;  /* 0x00006b00ff0877ac */ /* 0x000ea20008000a00 */
[----:B------:R-:W3:Y:S01]  /*0060*/  S2R R4, SR_CTAID.X ;  /* 0x0000000000047919 */ /* 0x000ee20000002500 */
[----:B------:R-:W3:Y:S01]  /*0070*/  S2R R13, SR_TID.X ;  /* 0x00000000000d7919 */ /* 0x000ee20000002100 */
[----:B-1----:R-:W-:Y:S01]  /*0080*/  UISETP.GE.AND UP0, UPT, UR10, 0x1, UPT ;  /* 0x000000010a00788c */ /* 0x002fe2000bf06270 */
[----:B0-----:R-:W-:Y:S02]  /*0090*/  LEA R2, R2, R0, 0x4 ;  /* 0x0000000002027211 */ /* 0x001fe400078e20ff */
[----:B---3--:R-:W-:-:S06]  /*00a0*/  LEA R3, R4, R13, 0x4 ;  /* 0x0000000d04037211 */ /* 0x008fcc00078e20ff */
[----:B--2---:R-:W-:Y:S05]  /*00b0*/  BRA.U !UP0, `(.L_x_8) ;  /* 0x00000005083c7547 */ /* 0x004fea000b800000 */
[----:B------:R-:W0:Y:S01]  /*00c0*/  S2UR UR7, SR_CgaCtaId ;  /* 0x00000000000779c3 */ /* 0x000e220000008800 */
[----:B------:R-:W1:Y:S01]  /*00d0*/  LDCU UR11, c[0x0][0x39c] ;  /* 0x00007380ff0b77ac */ /* 0x000e620008000800 */
[----:B------:R-:W-:Y:S01]  /*00e0*/  MOV R21, RZ ;  /* 0x000000ff00157202 */ /* 0x000fe20000000f00 */
[----:B------:R-:W-:Y:S01]  /*00f0*/  IMAD R12, R2, UR10, R13 ;  /* 0x0000000a020c7c24 */ /* 0x000fe2000f8e020d */
[----:B------:R-:W-:Y:S01]  /*0100*/  UMOV UR5, 0x400 ;  /* 0x0000040000057882 */ /* 0x000fe20000000000 */
[----:B------:R-:W-:-:S03]  /*0110*/  UIADD3 UR4, UPT, UPT, UR10, 0xf, URZ ;  /* 0x0000000f0a047890 */ /* 0x000fc6000fffe0ff */
[----:B------:R-:W2:Y:S01]  /*0120*/  LDC R14, c[0x0][0x39c] ;  /* 0x0000e700ff0e7b82 */ /* 0x000ea20000000800 */
[----:B------:R-:W-:Y:S02]  /*0130*/  UIADD3 UR6, UPT, UPT, UR5, 0x400, URZ ;  /* 0x0000040005067890 */ /* 0x000fe4000fffe0ff */
[----:B------:R-:W-:Y:S01]  /*0140*/  USHF.R.U32.HI UR4, URZ, 0x4, UR4 ;  /* 0x00000004ff047899 */ /* 0x000fe20008011604 */
[----:B------:R-:W3:Y:S01]  /*0150*/  LDCU UR13, c[0x0][0x3a0] ;  /* 0x00007400ff0d77ac */ /* 0x000ee20008000800 */
[----:B------:R-:W4:Y:S01]  /*0160*/  LDCU UR12, c[0x0][0x398] ;  /* 0x00007300ff0c77ac */ /* 0x000f220008000800 */
[----:B-1----:R-:W-:Y:S01]  /*0170*/  IMAD R19, R0, UR11, R13 ;  /* 0x0000000b00137c24 */ /* 0x002fe2000f8e020d */
[----:B------:R-:W-:Y:S02]  /*0180*/  UIADD3 UR4, UPT, UPT, -UR4, URZ, URZ ;  /* 0x000000ff04047290 */ /* 0x000fe4000fffe1ff */
[----:B0-----:R-:W-:Y:S02]  /*0190*/  ULEA UR5, UR7, UR5, 0x18 ;  /* 0x0000000507057291 */ /* 0x001fe4000f8ec0ff */
[----:B------:R-:W-:Y:S01]  /*01a0*/  LEA R19, R4, R19, 0x4 ;  /* 0x0000001304137211 */ /* 0x000fe200078e20ff */
[----:B------:R-:W-:-:S03]  /*01b0*/  ULEA UR6, UR7, UR6, 0x18 ;  /* 0x0000000607067291 */ /* 0x000fc6000f8ec0ff */
[----:B------:R-:W-:-:S03]  /*01c0*/  LEA R16, R0, UR5, 0x6 ;  /* 0x0000000500107c11 */ /* 0x000fc6000f8e30ff */
[C---:B------:R-:W-:Y:S02]  /*01d0*/  LEA R17, R13.reuse, UR6, 0x2 ;  /* 0x000000060d117c11 */ /* 0x040fe4000f8e10ff */
[----:B------:R-:W-:Y:S02]  /*01e0*/  LEA R18, R13, R16, 0x2 ;  /* 0x000000100d127211 */ /* 0x000fe400078e10ff */
[----:B---34-:R-:W-:-:S07]  /*01f0*/  LEA R15, R0, R17, 0x6 ;  /* 0x00000011000f7211 */ /* 0x018fce00078e30ff */
.L_x_9:
[----:B------:R-:W-:Y:S01]  /*0200*/  ISETP.GE.U32.AND P1, PT, R13, UR13, PT ;  /* 0x0000000d0d007c0c */ /* 0x000fe2000bf26070 */
[----:B------:R-:W-:Y:S01]  /*0210*/  HFMA2 R22, -RZ, RZ, 0, 0 ;  /* 0x00000000ff167431 */ /* 0x000fe200000001ff */
[----:B------:R-:W-:Y:S02]  /*0220*/  ISETP.GE.U32.AND P0, PT, R0, UR13, PT ;  /* 0x0000000d00007c0c */ /* 0x000fe4000bf06070 */
[----:B------:R-:W-:Y:S02]  /*0230*/  ISETP.GE.OR P1, PT, R2, UR12, P1 ;  /* 0x0000000c02007c0c */ /* 0x000fe40008f26670 */
[----:B--2---:R-:W-:Y:S02]  /*0240*/  ISETP.GE.OR P0, PT, R3, R14, P0 ;  /* 0x0000000e0300720c */ /* 0x004fe40000706670 */
[----:B------:R-:W-:-:S09]  /*0250*/  MOV R29, RZ ;  /* 0x000000ff001d7202 */ /* 0x000fd20000000f00 */
[----:B------:R-:W0:Y:S08]  /*0260*/  @!P1 LDC.64 R6, c[0x0][0x380] ;  /* 0x0000e000ff069b82 */ /* 0x000e300000000a00 */
[----:B------:R-:W1:Y:S01]  /*0270*/  @!P0 LDC.64 R4, c[0x0][0x388] ;  /* 0x0000e200ff048b82 */ /* 0x000e620000000a00 */
[----:B0-----:R-:W-:-:S05]  /*0280*/  @!P1 IMAD.WIDE.U32 R6, R12, 0x4, R6 ;  /* 0x000000040c069825 */ /* 0x001fca00078e0006 */
[----:B------:R-:W2:Y:S01]  /*0290*/  @!P1 LDG.E R29, desc[UR8][R6.64] ;  /* 0x00000008061d9981 */ /* 0x000ea2000c1e1900 */
[----:B-1----:R-:W-:-:S05]  /*02a0*/  @!P0 IMAD.WIDE.U32 R24, R19, 0x4, R4 ;  /* 0x0000000413188825 */ /* 0x002fca00078e0004 */
[----:B------:R-:W3:Y:S01]  /*02b0*/  @!P0 LDG.E R22, desc[UR8][R24.64] ;  /* 0x0000000818168981 */ /* 0x000ee2000c1e1900 */
[----:B------:R-:W-:-:S04]  /*02c0*/  UIADD3 UR4, UPT, UPT, UR4, 0x1, URZ ;  /* 0x0000000104047890 */ /* 0x000fc8000fffe0ff */
[----:B------:R-:W-:Y:S01]  /*02d0*/  UISETP.NE.AND UP0, UPT, UR4, URZ, UPT ;  /* 0x000000ff0400728c */ /* 0x000fe2000bf05270 */
[----:B------:R-:W-:Y:S02]  /*02e0*/  IADD3 R0, PT, PT, R0, 0x10, RZ ;  /* 0x0000001000007810 */ /* 0x000fe40007ffe0ff */
[----:B------:R-:W-:Y:S02]  /*02f0*/  IADD3 R13, PT, PT, R13, 0x10, RZ ;  /* 0x000000100d0d7810 */ /* 0x000fe40007ffe0ff */
[----:B------:R-:W-:Y:S02]  /*0300*/  IADD3 R12, PT, PT, R12, 0x10, RZ ;  /* 0x000000100c0c7810 */ /* 0x000fe40007ffe0ff */
[----:B------:R-:W-:Y:S01]  /*0310*/  LEA R19, R14, R19, 0x4 ;  /* 0x000000130e137211 */ /* 0x000fe200078e20ff */
[----:B--2---:R-:W-:Y:S04]  /*0320*/  STS [R18], R29 ;  /* 0x0000001d12007388 */ /* 0x004fe80000000800 */
[----:B---3--:R-:W-:Y:S01]  /*0330*/  STS [R15], R22 ;  /* 0x000000160f007388 */ /* 0x008fe20000000800 */
[----:B------:R-:W-:Y:S06]  /*0340*/  BAR.SYNC.DEFER_BLOCKING 0x0 ;  /* 0x0000000000007b1d */ /* 0x000fec0000010000 */
[----:B------:R-:W-:Y:S04]  /*0350*/  LDS R28, [R17] ;  /* 0x00000000111c7984 */ /* 0x000fe80000000800 */
[----:B------:R-:W0:Y:S04]  /*0360*/  LDS.128 R8, [R16] ;  /* 0x0000000010087984 */ /* 0x000e280000000c00 */
[----:B------:R-:W1:Y:S04]  /*0370*/  LDS R29, [R17+0x40] ;  /* 0x00004000111d7984 */ /* 0x000e680000000800 */
[----:B------:R-:W2:Y:S04]  /*0380*/  LDS R27, [R17+0x80] ;  /* 0x00008000111b7984 */ /* 0x000ea80000000800 */
[----:B------:R-:W3:Y:S04]  /*0390*/  LDS R26, [R17+0xc0] ;  /* 0x0000c000111a7984 */ /* 0x000ee80000000800 */
[----:B------:R-:W-:Y:S04]  /*03a0*/  LDS R23, [R17+0x100] ;  /* 0x0001000011177984 */ /* 0x000fe80000000800 */
[----:B------:R-:W4:Y:S04]  /*03b0*/  LDS.128 R4, [R16+0x10] ;  /* 0x0000100010047984 */ /* 0x000f280000000c00 */
[----:B------:R-:W5:Y:S04]  /*03c0*/  LDS R20, [R17+0x140] ;  /* 0x0001400011147984 */ /* 0x000f680000000800 */
[----:B------:R-:W5:Y:S04]  /*03d0*/  LDS R25, [R17+0x180] ;  /* 0x0001800011197984 */ /* 0x000f680000000800 */
[----:B------:R-:W5:Y:S04]  /*03e0*/  LDS R22, [R17+0x1c0] ;  /* 0x0001c00011167984 */ /* 0x000f680000000800 */
[----:B------:R-:W-:Y:S01]  /*03f0*/  LDS R24, [R17+0x240] ;  /* 0x0002400011187984 */ /* 0x000fe20000000800 */
[----:B0-----:R-:W-:-:S03]  /*0400*/  FFMA R8, R8, R28, R21 ;  /* 0x0000001c08087223 */ /* 0x001fc60000000015 */
[----:B------:R-:W-:Y:S01]  /*0410*/  LDS R21, [R17+0x200] ;  /* 0x0002000011157984 */ /* 0x000fe20000000800 */
[----:B-1----:R-:W-:-:S04]  /*0420*/  FFMA R8, R29, R9, R8 ;  /* 0x000000091d087223 */ /* 0x002fc80000000008 */
[----:B--2---:R-:W-:-:S04]  /*0430*/  FFMA R27, R27, R10, R8 ;  /* 0x0000000a1b1b7223 */ /* 0x004fc80000000008 */
[----:B---3--:R-:W-:Y:S02]  /*0440*/  FFMA R27, R26, R11, R27 ;  /* 0x0000000b1a1b7223 */ /* 0x008fe4000000001b */
[----:B------:R-:W0:Y:S02]  /*0450*/  LDS.128 R8, [R16+0x20] ;  /* 0x0000200010087984 */ /* 0x000e240000000c00 */
[----:B----4-:R-:W-:-:S04]  /*0460*/  FFMA R23, R4, R23, R27 ;  /* 0x0000001704177223 */ /* 0x010fc8000000001b */
[----:B-----5:R-:W-:Y:S02]  /*0470*/  FFMA R20, R20, R5, R23 ;  /* 0x0000000514147223 */ /* 0x020fe40000000017 */
[----:B------:R-:W1:Y:S02]  /*0480*/  LDS R23, [R17+0x280] ;  /* 0x0002800011177984 */ /* 0x000e640000000800 */
[----:B------:R-:W-:Y:S02]  /*0490*/  FFMA R25, R25, R6, R20 ;  /* 0x0000000619197223 */ /* 0x000fe40000000014 */
[----:B------:R-:W2:Y:S02]  /*04a0*/  LDS R20, [R17+0x2c0] ;  /* 0x0002c00011147984 */ /* 0x000ea40000000800 */
[----:B------:R-:W-:Y:S02]  /*04b0*/  FFMA R27, R22, R7, R25 ;  /* 0x00000007161b7223 */ /* 0x000fe40000000019 */
[----:B------:R-:W-:Y:S04]  /*04c0*/  LDS R25, [R17+0x300] ;  /* 0x0003000011197984 */ /* 0x000fe80000000800 */
[----:B------:R-:W3:Y:S04]  /*04d0*/  LDS.128 R4, [R16+0x30] ;  /* 0x0000300010047984 */ /* 0x000ee80000000c00 */
[----:B------:R-:W4:Y:S01]  /*04e0*/  LDS R22, [R17+0x340] ;  /* 0x0003400011167984 */ /* 0x000f220000000800 */
[----:B0-----:R-:W-:-:S03]  /*04f0*/  FFMA R27, R8, R21, R27 ;  /* 0x00000015081b7223 */ /* 0x001fc6000000001b */
[----:B------:R-:W0:Y:S04]  /*0500*/  LDS R21, [R17+0x380] ;  /* 0x0003800011157984 */ /* 0x000e280000000800 */
[----:B------:R-:W5:Y:S01]  /*0510*/  LDS R8, [R17+0x3c0] ;  /* 0x0003c00011087984 */ /* 0x000f620000000800 */
[----:B------:R-:W-:-:S04]  /*0520*/  FFMA R24, R24, R9, R27 ;  /* 0x0000000918187223 */ /* 0x000fc8000000001b */
[----:B-1----:R-:W-:-:S04]  /*0530*/  FFMA R23, R23, R10, R24 ;  /* 0x0000000a17177223 */ /* 0x002fc80000000018 */
[----:B--2---:R-:W-:-:S04]  /*0540*/  FFMA R11, R20, R11, R23 ;  /* 0x0000000b140b7223 */ /* 0x004fc80000000017 */
[----:B---3--:R-:W-:-:S04]  /*0550*/  FFMA R11, R4, R25, R11 ;  /* 0x00000019040b7223 */ /* 0x008fc8000000000b */
[----:B----4-:R-:W-:-:S04]  /*0560*/  FFMA R22, R22, R5, R11 ;  /* 0x0000000516167223 */ /* 0x010fc8000000000b */
[----:B0-----:R-:W-:-:S04]  /*0570*/  FFMA R21, R21, R6, R22 ;  /* 0x0000000615157223 */ /* 0x001fc80000000016 */
[----:B-----5:R-:W-:Y:S01]  /*0580*/  FFMA R21, R8, R7, R21 ;  /* 0x0000000708157223 */ /* 0x020fe20000000015 */
[----:B------:R-:W-:Y:S06]  /*0590*/  BAR.SYNC.DEFER_BLOCKING 0x0 ;  /* 0x0000000000007b1d */ /* 0x000fec0000010000 */
[----:B------:R-:W-:Y:S05]  /*05a0*/  BRA.U UP0, `(.L_x_9) ;  /* 0xfffffffd00147547 */ /* 0x000fea000b83ffff */
.L_x_8:
[----:B------:R-:W0:Y:S02]  /*05b0*/  LDCU.64 UR4, c[0x0][0x398] ;  /* 0x00007300ff0477ac */ /* 0x000e240008000a00 */
[----:B0-----:R-:W-:-:S04]  /*05c0*/  ISETP.GE.AND P0, PT, R3, UR5, PT ;  /* 0x0000000503007c0c */ /* 0x001fc8000bf06270 */
[----:B------:R-:W-:-:S13]  /*05d0*/  ISETP.GE.OR P0, PT, R2, UR4, P0 ;  /* 0x0000000402007c0c */ /* 0x000fda0008706670 */
[----:B------:R-:W-:Y:S05]  /*05e0*/  @P0 EXIT ;  /* 0x000000000000094d */ /* 0x000fea0003800000 */
[----:B------:R-:W0:Y:S01]  /*05f0*/  LDC.64 R4, c[0x0][0x390] ;  /* 0x0000e400ff047b82 */ /* 0x000e220000000a00 */
[----:B------:R-:W-:-:S04]  /*0600*/  IMAD R3, R2, UR5, R3 ;  /* 0x0000000502037c24 */ /* 0x000fc8000f8e0203 */
[----:B0-----:R-:W-:-:S05]  /*0610*/  IMAD.WIDE R2, R3, 0x4, R4 ;  /* 0x0000000403027825 */ /* 0x001fca00078e0204 */
[----:B------:R-:W-:Y:S01]  /*0620*/  STG.E desc[UR8][R2.64], R21 ;  /* 0x0000001502007986 */ /* 0x000fe2000c101908 */
[----:B------:R-:W-:Y:S05]  /*0630*/  EXIT ;  /* 0x000000000000794d */ /* 0x000fea0003800000 */
.L_x_10:
        /* <DEDUP_REMOVED lines=12> */
.L_x_15:


//--------------------- .nv.shared.reserved.0     --------------------------
	.section	.nv.shared.reserved.0,"aw",@nobits
	.weak		__nv_reservedSMEM_offset_0_alias
	.size		__nv_reservedSMEM_offset_0_alias, 0, 64
	.other		__nv_reservedSMEM_offset_0_alias,@"STO_CUDA_RESERVED_SHARED STV_DEFAULT"
__nv_reservedSMEM_offset_0_alias:
	.zero		0
	.zero		64


//--------------------- .nv.shared._Z23matmul_kernel_optimizedPKfS0_Pfiii --------------------------
	.section	.nv.shared._Z23matmul_kernel_optimizedPKfS0_Pfiii,"aw",@nobits
	.sectionflags	@""
	.align	4
.nv.shared._Z23matmul_kernel_optimizedPKfS0_Pfiii:
	.zero		3072


//--------------------- .nv.constant0._Z16transpose_kernelPKfPfii --------------------------
	.section	.nv.constant0._Z16transpose_kernelPKfPfii,"a",@progbits
	.sectionflags	@""
	.align	4
.nv.constant0._Z16transpose_kernelPKfPfii:
	.zero		920


//--------------------- .nv.constant0._Z22scalar_multiply_kernelPKffPfi --------------------------
	.section	.nv.constant0._Z22scalar_multiply_kernelPKffPfi,"a",@progbits
	.sectionflags	@""
	.align	4
.nv.constant0._Z22scalar_multiply_kernelPKffPfi:
	.zero		924


//--------------------- .nv.constant0._Z10add_kernelPKfS0_Pfi --------------------------
	.section	.nv.constant0._Z10add_kernelPKfS0_Pfi,"a",@progbits
	.sectionflags	@""
	.align	4
.nv.constant0._Z10add_kernelPKfS0_Pfi:
	.zero		924


//--------------------- .nv.constant0._Z19matmul_kernel_naivePKfS0_Pfiii --------------------------
	.section	.nv.constant0._Z19matmul_kernel_naivePKfS0_Pfiii,"a",@progbits
	.sectionflags	@""
	.align	4
.nv.constant0._Z19matmul_kernel_naivePKfS0_Pfiii:
	.zero		932


//--------------------- .nv.constant0._Z23matmul_kernel_optimizedPKfS0_Pfiii --------------------------
	.section	.nv.constant0._Z23matmul_kernel_optimizedPKfS0_Pfiii,"a",@progbits
	.sectionflags	@""
	.align	4
.nv.constant0._Z23matmul_kernel_optimizedPKfS0_Pfiii:
	.zero		932


//--------------------- SYMBOLS --------------------------

	.type		.nv.reservedSmem.offset0,@object
	.size		.nv.reservedSmem.offset0,0x4
	.type		.nv.reservedSmem.cap,@object
	.size		.nv.reservedSmem.cap,0x4
